	.target	sm_100a

	.elftype	@"ET_EXEC"


//--------------------- .note.nv.tkinfo           --------------------------
	.section	.note.nv.tkinfo,"",@"SHT_NOTE"
	.sectionflags	@"SHF_NOTE_NV_TKINFO"
	.tkinfo
        /*0018*/ 	.word	0x00000002
        /*0030*/ 	.string	""
        /*0030*/ 	.string	"ptxas"
        /*0030*/ 	.string	"Cuda compilation tools, release 13.0, V13.0.88"
        /*0030*/ 	.string	"Build cuda_13.0.r13.0/compiler.36424714_0"
        /*0030*/ 	.string	"-arch sm_100a -m 64 "



//--------------------- .note.nv.cuinfo           --------------------------
	.section	.note.nv.cuinfo,"",@"SHT_NOTE"
	.sectionflags	@"SHF_NOTE_NV_CUINFO"
        /*0018*/ 	.short	0x0002
        /*001a*/ 	.short	0x0064
        /*001c*/ 	.short	0x0082
	.zero		2


//--------------------- .nv.info                  --------------------------
	.section	.nv.info,"",@"SHT_CUDA_INFO"
	.align	4


	//----- nvinfo : EIATTR_REGCOUNT
	.align		4
        /*0000*/ 	.byte	0x04, 0x2f
        /*0002*/ 	.short	(.L_19 - .L_18)
	.align		4
.L_18:
        /*0004*/ 	.word	index@(_ZN7cutlass13device_kernelINS_4conv6kernel13ConvUniversalINS1_16ConvProblemShapeILNS1_8OperatorE2ELi2EEENS1_10collective14CollectiveConvINS1_47MainloopSm100TmaUmmaWarpSpecializedImplicitGemmILS5_2ELi17ELi2ELi1ELi2EN4cute5tupleIJNSA_1CILi2EEENSC_ILi1EEESE_EEEEENSB_IJNSC_ILi64EEENSB_IJNSC_ILi128EEEEEENSB_IJNSC_ILi32EEEEEEEEENS_6half_tESN_NSA_8TiledMMAINSA_8MMA_AtomIJNSA_20SM100_MMA_F16BF16_SSISN_SN_fLi64ELi128ELNSA_4UMMA5MajorE1ELSS_1ELNSR_7ScaleInE0ELST_0EEEEEENSA_6LayoutINSB_IJSE_SE_SE_EEENSB_IJNSC_ILi0EEESY_SY_EEEEENSB_IJNSA_10UnderscoreES11_S11_EEEEENS7_6detail27Sm100ImplicitGemmTileTraitsINSA_13SM90_TMA_LOADENSA_14ComposedLayoutINSA_7SwizzleILi3ELi4ELi3EEENSA_18smem_ptr_flag_bitsILi16EEENSW_INSB_IJSH_NSC_ILi8EEEEEENSB_IJSE_SH_EEEEEEEvEENS15_INSA_30SM90_TMA_LOAD_IM2COL_MULTICASTES1G_vEEEENS_8epilogue10collective18CollectiveEpilogueINS1L_23Sm100TmaWarpSpecializedILi4ELi2ELi16ELb1ELb0EEEJSM_NSB_IJNSW_ISH_SE_EENSW_ISK_SE_EEEEESN_NSB_IJlNSB_IJSE_llEEESY_EEESN_S1U_NS1L_6fusion15FusionCallbacksIS1P_NS1V_17LinearCombinationISN_fSN_fLNS_15FloatRoundStyleE2EEESM_S1S_JEEENSA_5SM1004TMEM4LOAD26SM100_TMEM_LOAD_16dp256b4xES16_NS17_INS18_ILi2ELi4ELi3EEES1B_NSW_INSB_IJS1C_SK_EEENSB_IJSK_SE_EEEEEEENSA_17SM75_U32x4_LDSM_NENSA_14SM90_TMA_STOREES29_NSA_17SM90_U32x4_STSM_NENSA_39AutoVectorizingCopyWithAssumedAlignmentILi128EEEEEEvvEEEEvNT_6ParamsE)
        /*0008*/ 	.word	0x00000060


	//----- nvinfo : EIATTR_FRAME_SIZE
	.align		4
.L_19:
        /*000c*/ 	.byte	0x04, 0x11
        /*000e*/ 	.short	(.L_21 - .L_20)
	.align		4
.L_20:
        /*0010*/ 	.word	index@($__internal_2_$__cuda_sm10x_tcgen05_guardrail_trap_unallocated_columns_being_dealloced)
        /*0014*/ 	.word	0x00000008


	//----- nvinfo : EIATTR_FRAME_SIZE
	.align		4
.L_21:
        /*0018*/ 	.byte	0x04, 0x11
        /*001a*/ 	.short	(.L_23 - .L_22)
	.align		4
.L_22:
        /*001c*/ 	.word	index@($__internal_1_$__cuda_sm10x_tcgen05_guardrail_trap_phase_invalid_during_alloc)
        /*0020*/ 	.word	0x00000008


	//----- nvinfo : EIATTR_FRAME_SIZE
	.align		4
.L_23:
        /*0024*/ 	.byte	0x04, 0x11
        /*0026*/ 	.short	(.L_25 - .L_24)
	.align		4
.L_24:
        /*0028*/ 	.word	index@($__internal_0_$__cuda_sm10x_tcgen05_guardrail_trap_col_being_dealloced_not_returned_by_alloc)
        /*002c*/ 	.word	0x00000008


	//----- nvinfo : EIATTR_FRAME_SIZE
	.align		4
.L_25:
        /*0030*/ 	.byte	0x04, 0x11
        /*0032*/ 	.short	(.L_27 - .L_26)
	.align		4
.L_26:
        /*0034*/ 	.word	index@(_ZN7cutlass13device_kernelINS_4conv6kernel13ConvUniversalINS1_16ConvProblemShapeILNS1_8OperatorE2ELi2EEENS1_10collective14CollectiveConvINS1_47MainloopSm100TmaUmmaWarpSpecializedImplicitGemmILS5_2ELi17ELi2ELi1ELi2EN4cute5tupleIJNSA_1CILi2EEENSC_ILi1EEESE_EEEEENSB_IJNSC_ILi64EEENSB_IJNSC_ILi128EEEEEENSB_IJNSC_ILi32EEEEEEEEENS_6half_tESN_NSA_8TiledMMAINSA_8MMA_AtomIJNSA_20SM100_MMA_F16BF16_SSISN_SN_fLi64ELi128ELNSA_4UMMA5MajorE1ELSS_1ELNSR_7ScaleInE0ELST_0EEEEEENSA_6LayoutINSB_IJSE_SE_SE_EEENSB_IJNSC_ILi0EEESY_SY_EEEEENSB_IJNSA_10UnderscoreES11_S11_EEEEENS7_6detail27Sm100ImplicitGemmTileTraitsINSA_13SM90_TMA_LOADENSA_14ComposedLayoutINSA_7SwizzleILi3ELi4ELi3EEENSA_18smem_ptr_flag_bitsILi16EEENSW_INSB_IJSH_NSC_ILi8EEEEEENSB_IJSE_SH_EEEEEEEvEENS15_INSA_30SM90_TMA_LOAD_IM2COL_MULTICASTES1G_vEEEENS_8epilogue10collective18CollectiveEpilogueINS1L_23Sm100TmaWarpSpecializedILi4ELi2ELi16ELb1ELb0EEEJSM_NSB_IJNSW_ISH_SE_EENSW_ISK_SE_EEEEESN_NSB_IJlNSB_IJSE_llEEESY_EEESN_S1U_NS1L_6fusion15FusionCallbacksIS1P_NS1V_17LinearCombinationISN_fSN_fLNS_15FloatRoundStyleE2EEESM_S1S_JEEENSA_5SM1004TMEM4LOAD26SM100_TMEM_LOAD_16dp256b4xES16_NS17_INS18_ILi2ELi4ELi3EEES1B_NSW_INSB_IJS1C_SK_EEENSB_IJSK_SE_EEEEEEENSA_17SM75_U32x4_LDSM_NENSA_14SM90_TMA_STOREES29_NSA_17SM90_U32x4_STSM_NENSA_39AutoVectorizingCopyWithAssumedAlignmentILi128EEEEEEvvEEEEvNT_6ParamsE)
        /*0038*/ 	.word	0x00000008


	//----- nvinfo : EIATTR_MIN_STACK_SIZE
	.align		4
.L_27:
        /*003c*/ 	.byte	0x04, 0x12
        /*003e*/ 	.short	(.L_29 - .L_28)
	.align		4
.L_28:
        /*0040*/ 	.word	index@(_ZN7cutlass13device_kernelINS_4conv6kernel13ConvUniversalINS1_16ConvProblemShapeILNS1_8OperatorE2ELi2EEENS1_10collective14CollectiveConvINS1_47MainloopSm100TmaUmmaWarpSpecializedImplicitGemmILS5_2ELi17ELi2ELi1ELi2EN4cute5tupleIJNSA_1CILi2EEENSC_ILi1EEESE_EEEEENSB_IJNSC_ILi64EEENSB_IJNSC_ILi128EEEEEENSB_IJNSC_ILi32EEEEEEEEENS_6half_tESN_NSA_8TiledMMAINSA_8MMA_AtomIJNSA_20SM100_MMA_F16BF16_SSISN_SN_fLi64ELi128ELNSA_4UMMA5MajorE1ELSS_1ELNSR_7ScaleInE0ELST_0EEEEEENSA_6LayoutINSB_IJSE_SE_SE_EEENSB_IJNSC_ILi0EEESY_SY_EEEEENSB_IJNSA_10UnderscoreES11_S11_EEEEENS7_6detail27Sm100ImplicitGemmTileTraitsINSA_13SM90_TMA_LOADENSA_14ComposedLayoutINSA_7SwizzleILi3ELi4ELi3EEENSA_18smem_ptr_flag_bitsILi16EEENSW_INSB_IJSH_NSC_ILi8EEEEEENSB_IJSE_SH_EEEEEEEvEENS15_INSA_30SM90_TMA_LOAD_IM2COL_MULTICASTES1G_vEEEENS_8epilogue10collective18CollectiveEpilogueINS1L_23Sm100TmaWarpSpecializedILi4ELi2ELi16ELb1ELb0EEEJSM_NSB_IJNSW_ISH_SE_EENSW_ISK_SE_EEEEESN_NSB_IJlNSB_IJSE_llEEESY_EEESN_S1U_NS1L_6fusion15FusionCallbacksIS1P_NS1V_17LinearCombinationISN_fSN_fLNS_15FloatRoundStyleE2EEESM_S1S_JEEENSA_5SM1004TMEM4LOAD26SM100_TMEM_LOAD_16dp256b4xES16_NS17_INS18_ILi2ELi4ELi3EEES1B_NSW_INSB_IJS1C_SK_EEENSB_IJSK_SE_EEEEEEENSA_17SM75_U32x4_LDSM_NENSA_14SM90_TMA_STOREES29_NSA_17SM90_U32x4_STSM_NENSA_39AutoVectorizingCopyWithAssumedAlignmentILi128EEEEEEvvEEEEvNT_6ParamsE)
        /*0044*/ 	.word	0x00000008
.L_29:


//--------------------- .nv.compat                --------------------------
	.section	.nv.compat,"",@"SHT_CUDA_COMPAT_INFO"
	.align	4
        /*0000*/ 	.byte	0x02, 0x09, 0x01, 0x00, 0x02, 0x02, 0x02, 0x00, 0x02, 0x05, 0x05, 0x00, 0x03, 0x07, 0x01, 0x01
        /*0010*/ 	.byte	0x02, 0x03, 0x01, 0x00, 0x02, 0x06, 0x01, 0x00, 0x04, 0x0b, 0x08, 0x00, 0x09, 0x00, 0x00, 0x00
        /*0020*/ 	.byte	0x00, 0x00, 0x00, 0x00


//--------------------- .nv.info._ZN7cutlass13device_kernelINS_4conv6kernel13ConvUniversalINS1_16ConvProblemShapeILNS1_8OperatorE2ELi2EEENS1_10collective14CollectiveConvINS1_47MainloopSm100TmaUmmaWarpSpecializedImplicitGemmILS5_2ELi17ELi2ELi1ELi2EN4cute5tupleIJNSA_1CILi2EEENSC_ILi1EEESE_EEEEENSB_IJNSC_ILi64EEENSB_IJNSC_ILi128EEEEEENSB_IJNSC_ILi32EEEEEEEEENS_6half_tESN_NSA_8TiledMMAINSA_8MMA_AtomIJNSA_20SM100_MMA_F16BF16_SSISN_SN_fLi64ELi128ELNSA_4UMMA5MajorE1ELSS_1ELNSR_7ScaleInE0ELST_0EEEEEENSA_6LayoutINSB_IJSE_SE_SE_EEENSB_IJNSC_ILi0EEESY_SY_EEEEENSB_IJNSA_10UnderscoreES11_S11_EEEEENS7_6detail27Sm100ImplicitGemmTileTraitsINSA_13SM90_TMA_LOADENSA_14ComposedLayoutINSA_7SwizzleILi3ELi4ELi3EEENSA_18smem_ptr_flag_bitsILi16EEENSW_INSB_IJSH_NSC_ILi8EEEEEENSB_IJSE_SH_EEEEEEEvEENS15_INSA_30SM90_TMA_LOAD_IM2COL_MULTICASTES1G_vEEEENS_8epilogue10collective18CollectiveEpilogueINS1L_23Sm100TmaWarpSpecializedILi4ELi2ELi16ELb1ELb0EEEJSM_NSB_IJNSW_ISH_SE_EENSW_ISK_SE_EEEEESN_NSB_IJlNSB_IJSE_llEEESY_EEESN_S1U_NS1L_6fusion15FusionCallbacksIS1P_NS1V_17LinearCombinationISN_fSN_fLNS_15FloatRoundStyleE2EEESM_S1S_JEEENSA_5SM1004TMEM4LOAD26SM100_TMEM_LOAD_16dp256b4xES16_NS17_INS18_ILi2ELi4ELi3EEES1B_NSW_INSB_IJS1C_SK_EEENSB_IJSK_SE_EEEEEEENSA_17SM75_U32x4_LDSM_NENSA_14SM90_TMA_STOREES29_NSA_17SM90_U32x4_STSM_NENSA_39AutoVectorizingCopyWithAssumedAlignmentILi128EEEEEEvvEEEEvNT_6ParamsE --------------------------
	.section	.nv.info._ZN7cutlass13device_kernelINS_4conv6kernel13ConvUniversalINS1_16ConvProblemShapeILNS1_8OperatorE2ELi2EEENS1_10collective14CollectiveConvINS1_47MainloopSm100TmaUmmaWarpSpecializedImplicitGemmILS5_2ELi17ELi2ELi1ELi2EN4cute5tupleIJNSA_1CILi2EEENSC_ILi1EEESE_EEEEENSB_IJNSC_ILi64EEENSB_IJNSC_ILi128EEEEEENSB_IJNSC_ILi32EEEEEEEEENS_6half_tESN_NSA_8TiledMMAINSA_8MMA_AtomIJNSA_20SM100_MMA_F16BF16_SSISN_SN_fLi64ELi128ELNSA_4UMMA5MajorE1ELSS_1ELNSR_7ScaleInE0ELST_0EEEEEENSA_6LayoutINSB_IJSE_SE_SE_EEENSB_IJNSC_ILi0EEESY_SY_EEEEENSB_IJNSA_10UnderscoreES11_S11_EEEEENS7_6detail27Sm100ImplicitGemmTileTraitsINSA_13SM90_TMA_LOADENSA_14ComposedLayoutINSA_7SwizzleILi3ELi4ELi3EEENSA_18smem_ptr_flag_bitsILi16EEENSW_INSB_IJSH_NSC_ILi8EEEEEENSB_IJSE_SH_EEEEEEEvEENS15_INSA_30SM90_TMA_LOAD_IM2COL_MULTICASTES1G_vEEEENS_8epilogue10collective18CollectiveEpilogueINS1L_23Sm100TmaWarpSpecializedILi4ELi2ELi16ELb1ELb0EEEJSM_NSB_IJNSW_ISH_SE_EENSW_ISK_SE_EEEEESN_NSB_IJlNSB_IJSE_llEEESY_EEESN_S1U_NS1L_6fusion15FusionCallbacksIS1P_NS1V_17LinearCombinationISN_fSN_fLNS_15FloatRoundStyleE2EEESM_S1S_JEEENSA_5SM1004TMEM4LOAD26SM100_TMEM_LOAD_16dp256b4xES16_NS17_INS18_ILi2ELi4ELi3EEES1B_NSW_INSB_IJS1C_SK_EEENSB_IJSK_SE_EEEEEEENSA_17SM75_U32x4_LDSM_NENSA_14SM90_TMA_STOREES29_NSA_17SM90_U32x4_STSM_NENSA_39AutoVectorizingCopyWithAssumedAlignmentILi128EEEEEEvvEEEEvNT_6ParamsE,"",@"SHT_CUDA_INFO"
	.sectionflags	@""
	.align	4


	//----- nvinfo : EIATTR_CUDA_API_VERSION
	.align		4
        /*0000*/ 	.byte	0x04, 0x37
        /*0002*/ 	.short	(.L_31 - .L_30)
.L_30:
        /*0004*/ 	.word	0x00000082


	//----- nvinfo : EIATTR_KPARAM_INFO
	.align		4
.L_31:
        /*0008*/ 	.byte	0x04, 0x17
        /*000a*/ 	.short	(.L_33 - .L_32)
.L_32:
        /*000c*/ 	.word	0x00000000
        /*0010*/ 	.short	0x0000
        /*0012*/ 	.short	0x0000
        /*0014*/ 	.byte	0x00, 0xf0, 0x01, 0x20


	//----- nvinfo : EIATTR_AT_ENTRY_FRAGMENTS
	.align		4
.L_33:
        /*0018*/ 	.byte	0x04, 0x4f
        /*001a*/ 	.short	(.L_35 - .L_34)


	//   ....[0]....
.L_34:
        /*001c*/ 	.word	0x00000006


	//----- nvinfo : EIATTR_RESERVED_SMEM_USED
	.align		4
.L_35:
        /*0020*/ 	.byte	0x01, 0x41
	.zero		2


	//----- nvinfo : EIATTR_SPARSE_MMA_MASK
	.align		4
        /*0024*/ 	.byte	0x03, 0x50
        /*0026*/ 	.short	0x0000


	//----- nvinfo : EIATTR_TCGEN05_1CTA_USED
	.align		4
        /*0028*/ 	.byte	0x01, 0x51
	.zero		2


	//----- nvinfo : EIATTR_MAXREG_COUNT
	.align		4
        /*002c*/ 	.byte	0x03, 0x1b
        /*002e*/ 	.short	0x00ff


	//----- nvinfo : EIATTR_NUM_BARRIERS
	.align		4
        /*0030*/ 	.byte	0x02, 0x4c
        /*0032*/ 	.byte	0x07
	.zero		1


	//----- nvinfo : EIATTR_EXTERNS
	.align		4
        /*0034*/ 	.byte	0x04, 0x0f
        /*0036*/ 	.short	(.L_37 - .L_36)


	//   ....[0]....
	.align		4
.L_36:
        /*0038*/ 	.word	index@(__assertfail)


	//----- nvinfo : EIATTR_MERCURY_ISA_VERSION
	.align		4
.L_37:
        /*003c*/ 	.byte	0x03, 0x5f
        /*003e*/ 	.short	0x0101


	//----- nvinfo : EIATTR_INT_WARP_WIDE_INSTR_OFFSETS
	.align		4
        /*0040*/ 	.byte	0x04, 0x31
        /*0042*/ 	.short	(.L_39 - .L_38)


	//   ....[0]....
.L_38:
        /*0044*/ 	.word	0x00004500


	//   ....[1]....
        /*0048*/ 	.word	0x00004520


	//   ....[2]....
        /*004c*/ 	.word	0x00004550


	//   ....[3]....
        /*0050*/ 	.word	0x00005050


	//   ....[4]....
        /*0054*/ 	.word	0x000052d0


	//   ....[5]....
        /*0058*/ 	.word	0x00005340


	//   ....[6]....
        /*005c*/ 	.word	0x00005410


	//   ....[7]....
        /*0060*/ 	.word	0x00005490


	//   ....[8]....
        /*0064*/ 	.word	0x000055a0


	//   ....[9]....
        /*0068*/ 	.word	0x00005610


	//   ....[10]....
        /*006c*/ 	.word	0x00005810


	//   ....[11]....
        /*0070*/ 	.word	0x00005950


	//   ....[12]....
        /*0074*/ 	.word	0x000065c0


	//----- nvinfo : EIATTR_COOP_GROUP_MASK_REGIDS
	.align		4
.L_39:
        /*0078*/ 	.byte	0x04, 0x29
        /*007a*/ 	.short	(.L_41 - .L_40)


	//   ....[0]....
.L_40:
        /*007c*/ 	.word	0xffffffff


	//   ....[1]....
        /*0080*/ 	.word	0xffffffff


	//   ....[2]....
        /*0084*/ 	.word	0xffffffff


	//   ....[3]....
        /*0088*/ 	.word	0xffffffff


	//   ....[4]....
        /*008c*/ 	.word	0xffffffff


	//   ....[5]....
        /*0090*/ 	.word	0xffffffff


	//   ....[6]....
        /*0094*/ 	.word	0xffffffff


	//   ....[7]....
        /*0098*/ 	.word	0xffffffff


	//   ....[8]....
        /*009c*/ 	.word	0xffffffff


	//   ....[9]....
        /*00a0*/ 	.word	0xffffffff


	//   ....[10]....
        /*00a4*/ 	.word	0xffffffff


	//   ....[11]....
        /*00a8*/ 	.word	0xffffffff


	//   ....[12]....
        /*00ac*/ 	.word	0xffffffff


	//----- nvinfo : EIATTR_COOP_GROUP_INSTR_OFFSETS
	.align		4
.L_41:
        /*00b0*/ 	.byte	0x04, 0x28
        /*00b2*/ 	.short	(.L_43 - .L_42)


	//   ....[0]....
.L_42:
        /*00b4*/ 	.word	0x000000a0


	//   ....[1]....
        /*00b8*/ 	.word	0x000004e0


	//   ....[2]....
        /*00bc*/ 	.word	0x00000840


	//   ....[3]....
        /*00c0*/ 	.word	0x000009e0


	//   ....[4]....
        /*00c4*/ 	.word	0x00000ae0


	//   ....[5]....
        /*00c8*/ 	.word	0x00000c30


	//   ....[6]....
        /*00cc*/ 	.word	0x00000e30


	//   ....[7]....
        /*00d0*/ 	.word	0x00002710


	//   ....[8]....
        /*00d4*/ 	.word	0x00003930


	//   ....[9]....
        /*00d8*/ 	.word	0x00003b40


	//   ....[10]....
        /*00dc*/ 	.word	0x00003b70


	//   ....[11]....
        /*00e0*/ 	.word	0x000043e0


	//   ....[12]....
        /*00e4*/ 	.word	0x00004620


	//----- nvinfo : EIATTR_VRC_CTA_INIT_COUNT
	.align		4
.L_43:
        /*00e8*/ 	.byte	0x02, 0x4a
        /*00ea*/ 	.byte	0x80
	.zero		1


	//----- nvinfo : EIATTR_SYSCALL_OFFSETS
	.align		4
        /*00ec*/ 	.byte	0x04, 0x46
        /*00ee*/ 	.short	(.L_45 - .L_44)


	//   ....[0]....
.L_44:
        /*00f0*/ 	.word	0x00006830


	//   ....[1]....
        /*00f4*/ 	.word	0x00006920


	//   ....[2]....
        /*00f8*/ 	.word	0x00006ff0


	//   ....[3]....
        /*00fc*/ 	.word	0x000078b0


	//   ....[4]....
        /*0100*/ 	.word	0x00008110


	//   ....[5]....
        /*0104*/ 	.word	0x00008950


	//----- nvinfo : EIATTR_MBARRIER_INSTR_OFFSETS
	.align		4
.L_45:
        /*0108*/ 	.byte	0x04, 0x39
        /*010a*/ 	.short	(.L_47 - .L_46)


	//   ....[0]....
.L_46:
        /*010c*/ 	.word	0x00000600
        /*0110*/ 	.word	0x000000ff
        /*0114*/ 	.word	0x00000000
        /*0118*/ 	.short	0x0100
        /*011a*/ 	.byte	0x07
	.zero		1


	//   ....[1]....
        /*011c*/ 	.word	0x00000610
        /*0120*/ 	.word	0x000000ff
        /*0124*/ 	.word	0x00000088
        /*0128*/ 	.short	0x0100
        /*012a*/ 	.byte	0x07
	.zero		1


	//   ....[2]....
        /*012c*/ 	.word	0x00000620
        /*0130*/ 	.word	0x000000ff
        /*0134*/ 	.word	0x00000008
        /*0138*/ 	.short	0x0100
        /*013a*/ 	.byte	0x07
	.zero		1


	//   ....[3]....
        /*013c*/ 	.word	0x00000630
        /*0140*/ 	.word	0x000000ff
        /*0144*/ 	.word	0x00000090
        /*0148*/ 	.short	0x0100
        /*014a*/ 	.byte	0x07
	.zero		1


	//   ....[4]....
        /*014c*/ 	.word	0x00000640
        /*0150*/ 	.word	0x000000ff
        /*0154*/ 	.word	0x00000010
        /*0158*/ 	.short	0x0100
        /*015a*/ 	.byte	0x07
	.zero		1


	//   ....[5]....
        /*015c*/ 	.word	0x00000650
        /*0160*/ 	.word	0x000000ff
        /*0164*/ 	.word	0x00000098
        /*0168*/ 	.short	0x0100
        /*016a*/ 	.byte	0x07
	.zero		1


	//   ....[6]....
        /*016c*/ 	.word	0x00000660
        /*0170*/ 	.word	0x000000ff
        /*0174*/ 	.word	0x00000018
        /*0178*/ 	.short	0x0100
        /*017a*/ 	.byte	0x07
	.zero		1


	//   ....[7]....
        /*017c*/ 	.word	0x00000670
        /*0180*/ 	.word	0x000000ff
        /*0184*/ 	.word	0x000000a0
        /*0188*/ 	.short	0x0100
        /*018a*/ 	.byte	0x07
	.zero		1


	//   ....[8]....
        /*018c*/ 	.word	0x00000680
        /*0190*/ 	.word	0x000000ff
        /*0194*/ 	.word	0x00000020
        /*0198*/ 	.short	0x0100
        /*019a*/ 	.byte	0x07
	.zero		1


	//   ....[9]....
        /*019c*/ 	.word	0x00000690
        /*01a0*/ 	.word	0x000000ff
        /*01a4*/ 	.word	0x000000a8
        /*01a8*/ 	.short	0x0100
        /*01aa*/ 	.byte	0x07
	.zero		1


	//   ....[10]....
        /*01ac*/ 	.word	0x000006a0
        /*01b0*/ 	.word	0x000000ff
        /*01b4*/ 	.word	0x00000028
        /*01b8*/ 	.short	0x0100
        /*01ba*/ 	.byte	0x07
	.zero		1


	//   ....[11]....
        /*01bc*/ 	.word	0x000006b0
        /*01c0*/ 	.word	0x000000ff
        /*01c4*/ 	.word	0x000000b0
        /*01c8*/ 	.short	0x0100
        /*01ca*/ 	.byte	0x07
	.zero		1


	//   ....[12]....
        /*01cc*/ 	.word	0x000006c0
        /*01d0*/ 	.word	0x000000ff
        /*01d4*/ 	.word	0x00000030
        /*01d8*/ 	.short	0x0100
        /*01da*/ 	.byte	0x07
	.zero		1


	//   ....[13]....
        /*01dc*/ 	.word	0x000006d0
        /*01e0*/ 	.word	0x000000ff
        /*01e4*/ 	.word	0x000000b8
        /*01e8*/ 	.short	0x0100
        /*01ea*/ 	.byte	0x07
	.zero		1


	//   ....[14]....
        /*01ec*/ 	.word	0x000006e0
        /*01f0*/ 	.word	0x000000ff
        /*01f4*/ 	.word	0x00000038
        /*01f8*/ 	.short	0x0100
        /*01fa*/ 	.byte	0x07
	.zero		1


	//   ....[15]....
        /*01fc*/ 	.word	0x000006f0
        /*0200*/ 	.word	0x000000ff
        /*0204*/ 	.word	0x000000c0
        /*0208*/ 	.short	0x0100
        /*020a*/ 	.byte	0x07
	.zero		1


	//   ....[16]....
        /*020c*/ 	.word	0x00000700
        /*0210*/ 	.word	0x000000ff
        /*0214*/ 	.word	0x00000040
        /*0218*/ 	.short	0x0100
        /*021a*/ 	.byte	0x07
	.zero		1


	//   ....[17]....
        /*021c*/ 	.word	0x00000710
        /*0220*/ 	.word	0x000000ff
        /*0224*/ 	.word	0x000000c8
        /*0228*/ 	.short	0x0100
        /*022a*/ 	.byte	0x07
	.zero		1


	//   ....[18]....
        /*022c*/ 	.word	0x00000720
        /*0230*/ 	.word	0x000000ff
        /*0234*/ 	.word	0x00000048
        /*0238*/ 	.short	0x0100
        /*023a*/ 	.byte	0x07
	.zero		1


	//   ....[19]....
        /*023c*/ 	.word	0x00000730
        /*0240*/ 	.word	0x000000ff
        /*0244*/ 	.word	0x000000d0
        /*0248*/ 	.short	0x0100
        /*024a*/ 	.byte	0x07
	.zero		1


	//   ....[20]....
        /*024c*/ 	.word	0x00000740
        /*0250*/ 	.word	0x000000ff
        /*0254*/ 	.word	0x00000050
        /*0258*/ 	.short	0x0100
        /*025a*/ 	.byte	0x07
	.zero		1


	//   ....[21]....
        /*025c*/ 	.word	0x00000750
        /*0260*/ 	.word	0x000000ff
        /*0264*/ 	.word	0x000000d8
        /*0268*/ 	.short	0x0100
        /*026a*/ 	.byte	0x07
	.zero		1


	//   ....[22]....
        /*026c*/ 	.word	0x00000760
        /*0270*/ 	.word	0x000000ff
        /*0274*/ 	.word	0x00000058
        /*0278*/ 	.short	0x0100
        /*027a*/ 	.byte	0x07
	.zero		1


	//   ....[23]....
        /*027c*/ 	.word	0x00000770
        /*0280*/ 	.word	0x000000ff
        /*0284*/ 	.word	0x000000e0
        /*0288*/ 	.short	0x0100
        /*028a*/ 	.byte	0x07
	.zero		1


	//   ....[24]....
        /*028c*/ 	.word	0x00000780
        /*0290*/ 	.word	0x000000ff
        /*0294*/ 	.word	0x00000060
        /*0298*/ 	.short	0x0100
        /*029a*/ 	.byte	0x07
	.zero		1


	//   ....[25]....
        /*029c*/ 	.word	0x00000790
        /*02a0*/ 	.word	0x000000ff
        /*02a4*/ 	.word	0x000000e8
        /*02a8*/ 	.short	0x0100
        /*02aa*/ 	.byte	0x07
	.zero		1


	//   ....[26]....
        /*02ac*/ 	.word	0x000007a0
        /*02b0*/ 	.word	0x000000ff
        /*02b4*/ 	.word	0x00000068
        /*02b8*/ 	.short	0x0100
        /*02ba*/ 	.byte	0x07
	.zero		1


	//   ....[27]....
        /*02bc*/ 	.word	0x000007b0
        /*02c0*/ 	.word	0x000000ff
        /*02c4*/ 	.word	0x000000f0
        /*02c8*/ 	.short	0x0100
        /*02ca*/ 	.byte	0x07
	.zero		1


	//   ....[28]....
        /*02cc*/ 	.word	0x000007c0
        /*02d0*/ 	.word	0x000000ff
        /*02d4*/ 	.word	0x00000070
        /*02d8*/ 	.short	0x0100
        /*02da*/ 	.byte	0x07
	.zero		1


	//   ....[29]....
        /*02dc*/ 	.word	0x000007d0
        /*02e0*/ 	.word	0x000000ff
        /*02e4*/ 	.word	0x000000f8
        /*02e8*/ 	.short	0x0100
        /*02ea*/ 	.byte	0x07
	.zero		1


	//   ....[30]....
        /*02ec*/ 	.word	0x000007e0
        /*02f0*/ 	.word	0x000000ff
        /*02f4*/ 	.word	0x00000078
        /*02f8*/ 	.short	0x0100
        /*02fa*/ 	.byte	0x07
	.zero		1


	//   ....[31]....
        /*02fc*/ 	.word	0x000007f0
        /*0300*/ 	.word	0x000000ff
        /*0304*/ 	.word	0x00000100
        /*0308*/ 	.short	0x0100
        /*030a*/ 	.byte	0x07
	.zero		1


	//   ....[32]....
        /*030c*/ 	.word	0x00000800
        /*0310*/ 	.word	0x000000ff
        /*0314*/ 	.word	0x00000080
        /*0318*/ 	.short	0x0100
        /*031a*/ 	.byte	0x07
	.zero		1


	//   ....[33]....
        /*031c*/ 	.word	0x00000810
        /*0320*/ 	.word	0x000000ff
        /*0324*/ 	.word	0x00000108
        /*0328*/ 	.short	0x0100
        /*032a*/ 	.byte	0x07
	.zero		1


	//   ....[34]....
        /*032c*/ 	.word	0x00000950
        /*0330*/ 	.word	0x000000ff
        /*0334*/ 	.word	0x00000110
        /*0338*/ 	.short	0x0100
        /*033a*/ 	.byte	0x07
	.zero		1


	//   ....[35]....
        /*033c*/ 	.word	0x00000960
        /*0340*/ 	.word	0x000000ff
        /*0344*/ 	.word	0x00000130
        /*0348*/ 	.short	0x0100
        /*034a*/ 	.byte	0x07
	.zero		1


	//   ....[36]....
        /*034c*/ 	.word	0x00000970
        /*0350*/ 	.word	0x000000ff
        /*0354*/ 	.word	0x00000118
        /*0358*/ 	.short	0x0100
        /*035a*/ 	.byte	0x07
	.zero		1


	//   ....[37]....
        /*035c*/ 	.word	0x00000980
        /*0360*/ 	.word	0x000000ff
        /*0364*/ 	.word	0x00000138
        /*0368*/ 	.short	0x0100
        /*036a*/ 	.byte	0x07
	.zero		1


	//   ....[38]....
        /*036c*/ 	.word	0x00000990
        /*0370*/ 	.word	0x000000ff
        /*0374*/ 	.word	0x00000120
        /*0378*/ 	.short	0x0100
        /*037a*/ 	.byte	0x07
	.zero		1


	//   ....[39]....
        /*037c*/ 	.word	0x000009a0
        /*0380*/ 	.word	0x000000ff
        /*0384*/ 	.word	0x00000140
        /*0388*/ 	.short	0x0100
        /*038a*/ 	.byte	0x07
	.zero		1


	//   ....[40]....
        /*038c*/ 	.word	0x000009b0
        /*0390*/ 	.word	0x000000ff
        /*0394*/ 	.word	0x00000128
        /*0398*/ 	.short	0x0100
        /*039a*/ 	.byte	0x07
	.zero		1


	//   ....[41]....
        /*039c*/ 	.word	0x000009c0
        /*03a0*/ 	.word	0x000000ff
        /*03a4*/ 	.word	0x00000148
        /*03a8*/ 	.short	0x0100
        /*03aa*/ 	.byte	0x07
	.zero		1


	//   ....[42]....
        /*03ac*/ 	.word	0x00000ab0
        /*03b0*/ 	.word	0x000000ff
        /*03b4*/ 	.word	0x00000150
        /*03b8*/ 	.short	0x0100
        /*03ba*/ 	.byte	0x06
	.zero		1


	//   ....[43]....
        /*03bc*/ 	.word	0x00000ac0
        /*03c0*/ 	.word	0x000000ff
        /*03c4*/ 	.word	0x00000158
        /*03c8*/ 	.short	0x0100
        /*03ca*/ 	.byte	0x06
	.zero		1


	//   ....[44]....
        /*03cc*/ 	.word	0x00000c00
        /*03d0*/ 	.word	0x000000ff
        /*03d4*/ 	.word	0x00000160
        /*03d8*/ 	.short	0x0100
        /*03da*/ 	.byte	0x06
	.zero		1


	//   ....[45]....
        /*03dc*/ 	.word	0x00000c10
        /*03e0*/ 	.word	0x000000ff
        /*03e4*/ 	.word	0x00000168
        /*03e8*/ 	.short	0x0100
        /*03ea*/ 	.byte	0x06
	.zero		1


	//   ....[46]....
        /*03ec*/ 	.word	0x00000d40
        /*03f0*/ 	.word	0x000000ff
        /*03f4*/ 	.word	0x00000170
        /*03f8*/ 	.short	0x0100
        /*03fa*/ 	.byte	0x07
	.zero		1


	//   ....[47]....
        /*03fc*/ 	.word	0x00000d50
        /*0400*/ 	.word	0x000000ff
        /*0404*/ 	.word	0x00000180
        /*0408*/ 	.short	0x0100
        /*040a*/ 	.byte	0x07
	.zero		1


	//   ....[48]....
        /*040c*/ 	.word	0x00000d60
        /*0410*/ 	.word	0x000000ff
        /*0414*/ 	.word	0x00000178
        /*0418*/ 	.short	0x0100
        /*041a*/ 	.byte	0x07
	.zero		1


	//   ....[49]....
        /*041c*/ 	.word	0x00000d70
        /*0420*/ 	.word	0x000000ff
        /*0424*/ 	.word	0x00000188
        /*0428*/ 	.short	0x0100
        /*042a*/ 	.byte	0x07
	.zero		1


	//   ....[50]....
        /*042c*/ 	.word	0x000019e0
        /*0430*/ 	.word	0x000000ff
        /*0434*/ 	.word	0x00000088
        /*0438*/ 	.short	0x010a
        /*043a*/ 	.byte	0x04
	.zero		1


	//   ....[51]....
        /*043c*/ 	.word	0x00001cd0
        /*0440*/ 	.word	0x000000ff
        /*0444*/ 	.word	0x00000088
        /*0448*/ 	.short	0x010a
        /*044a*/ 	.byte	0x25
	.zero		1


	//   ....[52]....
        /*044c*/ 	.word	0x00001e90
        /*0450*/ 	.word	0x000000ff
        /*0454*/ 	.word	0x00000088
        /*0458*/ 	.short	0x010a
        /*045a*/ 	.byte	0x08
	.zero		1


	//   ....[53]....
        /*045c*/ 	.word	0x00002140
        /*0460*/ 	.word	0x000000ff
        /*0464*/ 	.word	0x00000158
        /*0468*/ 	.short	0x0101
        /*046a*/ 	.byte	0x23
	.zero		1


	//   ....[54]....
        /*046c*/ 	.word	0x00002160
        /*0470*/ 	.word	0x000000ff
        /*0474*/ 	.word	0x00000088
        /*0478*/ 	.short	0x010a
        /*047a*/ 	.byte	0x04
	.zero		1


	//   ....[55]....
        /*047c*/ 	.word	0x000022a0
        /*0480*/ 	.word	0x000000ff
        /*0484*/ 	.word	0x00000088
        /*0488*/ 	.short	0x010a
        /*048a*/ 	.byte	0x29
	.zero		1


	//   ....[56]....
        /*048c*/ 	.word	0x00002460
        /*0490*/ 	.word	0x000000ff
        /*0494*/ 	.word	0x00000088
        /*0498*/ 	.short	0x010a
        /*049a*/ 	.byte	0x08
	.zero		1


	//   ....[57]....
        /*049c*/ 	.word	0x00002720
        /*04a0*/ 	.word	0x000000ff
        /*04a4*/ 	.word	0x00000160
        /*04a8*/ 	.short	0x010a
        /*04aa*/ 	.byte	0x23
	.zero		1


	//   ....[58]....
        /*04ac*/ 	.word	0x000027e0
        /*04b0*/ 	.word	0x000000ff
        /*04b4*/ 	.word	0x00000000
        /*04b8*/ 	.short	0x0101
        /*04ba*/ 	.byte	0x04
	.zero		1


	//   ....[59]....
        /*04bc*/ 	.word	0x00002cc0
        /*04c0*/ 	.word	0x000000ff
        /*04c4*/ 	.word	0x00000000
        /*04c8*/ 	.short	0x010a
        /*04ca*/ 	.byte	0x04
	.zero		1


	//   ....[60]....
        /*04cc*/ 	.word	0x00002d50
        /*04d0*/ 	.word	0x000000ff
        /*04d4*/ 	.word	0x00000000
        /*04d8*/ 	.short	0x010a
        /*04da*/ 	.byte	0x04
	.zero		1


	//   ....[61]....
        /*04dc*/ 	.word	0x00002de0
        /*04e0*/ 	.word	0x000000ff
        /*04e4*/ 	.word	0x00000000
        /*04e8*/ 	.short	0x010a
        /*04ea*/ 	.byte	0x04
	.zero		1


	//   ....[62]....
        /*04ec*/ 	.word	0x00002e70
        /*04f0*/ 	.word	0x000000ff
        /*04f4*/ 	.word	0x00000000
        /*04f8*/ 	.short	0x010a
        /*04fa*/ 	.byte	0x04
	.zero		1


	//   ....[63]....
        /*04fc*/ 	.word	0x00002f00
        /*0500*/ 	.word	0x000000ff
        /*0504*/ 	.word	0x00000000
        /*0508*/ 	.short	0x010a
        /*050a*/ 	.byte	0x04
	.zero		1


	//   ....[64]....
        /*050c*/ 	.word	0x00002f90
        /*0510*/ 	.word	0x000000ff
        /*0514*/ 	.word	0x00000000
        /*0518*/ 	.short	0x010a
        /*051a*/ 	.byte	0x04
	.zero		1


	//   ....[65]....
        /*051c*/ 	.word	0x00003020
        /*0520*/ 	.word	0x000000ff
        /*0524*/ 	.word	0x00000000
        /*0528*/ 	.short	0x010a
        /*052a*/ 	.byte	0x04
	.zero		1


	//   ....[66]....
        /*052c*/ 	.word	0x000030b0
        /*0530*/ 	.word	0x000000ff
        /*0534*/ 	.word	0x00000000
        /*0538*/ 	.short	0x010a
        /*053a*/ 	.byte	0x04
	.zero		1


	//   ....[67]....
        /*053c*/ 	.word	0x00003140
        /*0540*/ 	.word	0x000000ff
        /*0544*/ 	.word	0x00000000
        /*0548*/ 	.short	0x010a
        /*054a*/ 	.byte	0x04
	.zero		1


	//   ....[68]....
        /*054c*/ 	.word	0x000031d0
        /*0550*/ 	.word	0x000000ff
        /*0554*/ 	.word	0x00000000
        /*0558*/ 	.short	0x010a
        /*055a*/ 	.byte	0x04
	.zero		1


	//   ....[69]....
        /*055c*/ 	.word	0x00003260
        /*0560*/ 	.word	0x000000ff
        /*0564*/ 	.word	0x00000000
        /*0568*/ 	.short	0x010a
        /*056a*/ 	.byte	0x04
	.zero		1


	//   ....[70]....
        /*056c*/ 	.word	0x000032f0
        /*0570*/ 	.word	0x000000ff
        /*0574*/ 	.word	0x00000000
        /*0578*/ 	.short	0x010a
        /*057a*/ 	.byte	0x04
	.zero		1


	//   ....[71]....
        /*057c*/ 	.word	0x00003380
        /*0580*/ 	.word	0x000000ff
        /*0584*/ 	.word	0x00000000
        /*0588*/ 	.short	0x010a
        /*058a*/ 	.byte	0x04
	.zero		1


	//   ....[72]....
        /*058c*/ 	.word	0x00003410
        /*0590*/ 	.word	0x000000ff
        /*0594*/ 	.word	0x00000000
        /*0598*/ 	.short	0x010a
        /*059a*/ 	.byte	0x04
	.zero		1


	//   ....[73]....
        /*059c*/ 	.word	0x000034a0
        /*05a0*/ 	.word	0x000000ff
        /*05a4*/ 	.word	0x00000000
        /*05a8*/ 	.short	0x010a
        /*05aa*/ 	.byte	0x04
	.zero		1


	//   ....[74]....
        /*05ac*/ 	.word	0x00003530
        /*05b0*/ 	.word	0x000000ff
        /*05b4*/ 	.word	0x00000000
        /*05b8*/ 	.short	0x010a
        /*05ba*/ 	.byte	0x04
	.zero		1


	//   ....[75]....
        /*05bc*/ 	.word	0x000035d0
        /*05c0*/ 	.word	0x00000000
        /*05c4*/ 	.word	0x00000000
        /*05c8*/ 	.short	0x010a
        /*05ca*/ 	.byte	0xff
	.zero		1


	//   ....[76]....
        /*05cc*/ 	.word	0x00003700
        /*05d0*/ 	.word	0x000000ff
        /*05d4*/ 	.word	0x00000168
        /*05d8*/ 	.short	0x010a
        /*05da*/ 	.byte	0x30
	.zero		1


	//   ....[77]....
        /*05dc*/ 	.word	0x000037a0
        /*05e0*/ 	.word	0x000000ff
        /*05e4*/ 	.word	0x00000160
        /*05e8*/ 	.short	0x010a
        /*05ea*/ 	.byte	0x30
	.zero		1


	//   ....[78]....
        /*05ec*/ 	.word	0x00003840
        /*05f0*/ 	.word	0x000000ff
        /*05f4*/ 	.word	0x00000000
        /*05f8*/ 	.short	0x0101
        /*05fa*/ 	.byte	0x06
	.zero		1


	//   ....[79]....
        /*05fc*/ 	.word	0x00003880
        /*0600*/ 	.word	0x000000ff
        /*0604*/ 	.word	0x00000168
        /*0608*/ 	.short	0x0106
        /*060a*/ 	.byte	0x30
	.zero		1


	//   ....[80]....
        /*060c*/ 	.word	0x000038c0
        /*0610*/ 	.word	0x00000000
        /*0614*/ 	.word	0x00000168
        /*0618*/ 	.short	0x010a
        /*061a*/ 	.byte	0xff
	.zero		1


	//   ....[81]....
        /*061c*/ 	.word	0x00003de0
        /*0620*/ 	.word	0x000000ff
        /*0624*/ 	.word	0x00000160
        /*0628*/ 	.short	0x010a
        /*062a*/ 	.byte	0x07
	.zero		1


	//   ....[82]....
        /*062c*/ 	.word	0x00003e90
        /*0630*/ 	.word	0x000000ff
        /*0634*/ 	.word	0x00000000
        /*0638*/ 	.short	0x0101
        /*063a*/ 	.byte	0x05
	.zero		1


	//   ....[83]....
        /*063c*/ 	.word	0x00003ea0
        /*0640*/ 	.word	0x000000ff
        /*0644*/ 	.word	0x00000180
        /*0648*/ 	.short	0x010a
        /*064a*/ 	.byte	0x09
	.zero		1


	//   ....[84]....
        /*064c*/ 	.word	0x00003f20
        /*0650*/ 	.word	0x000000ff
        /*0654*/ 	.word	0x00000000
        /*0658*/ 	.short	0x010a
        /*065a*/ 	.byte	0x04
	.zero		1


	//   ....[85]....
        /*065c*/ 	.word	0x00003fc0
        /*0660*/ 	.word	0x000000ff
        /*0664*/ 	.word	0x00000000
        /*0668*/ 	.short	0x010a
        /*066a*/ 	.byte	0x08
	.zero		1


	//   ....[86]....
        /*066c*/ 	.word	0x00004100
        /*0670*/ 	.word	0x000000ff
        /*0674*/ 	.word	0x00000000
        /*0678*/ 	.short	0x010a
        /*067a*/ 	.byte	0x04
	.zero		1


	//   ....[87]....
        /*067c*/ 	.word	0x00004330
        /*0680*/ 	.word	0x000000ff
        /*0684*/ 	.word	0x00000000
        /*0688*/ 	.short	0x010a
        /*068a*/ 	.byte	0x05
	.zero		1


	//   ....[88]....
        /*068c*/ 	.word	0x000043c0
        /*0690*/ 	.word	0x000000ff
        /*0694*/ 	.word	0x00000000
        /*0698*/ 	.short	0x010a
        /*069a*/ 	.byte	0x06
	.zero		1


	//   ....[89]....
        /*069c*/ 	.word	0x00004930
        /*06a0*/ 	.word	0x000000ff
        /*06a4*/ 	.word	0x00000160
        /*06a8*/ 	.short	0x010a
        /*06aa*/ 	.byte	0x0f
	.zero		1


	//   ....[90]....
        /*06ac*/ 	.word	0x00004c30
        /*06b0*/ 	.word	0x000000ff
        /*06b4*/ 	.word	0x00000000
        /*06b8*/ 	.short	0x0101
        /*06ba*/ 	.byte	0x0e
	.zero		1


	//   ....[91]....
        /*06bc*/ 	.word	0x00004f60
        /*06c0*/ 	.word	0x000000ff
        /*06c4*/ 	.word	0x00000158
        /*06c8*/ 	.short	0x010a
        /*06ca*/ 	.byte	0x0f
	.zero		1


	//   ....[92]....
        /*06cc*/ 	.word	0x00005250
        /*06d0*/ 	.word	0x000000ff
        /*06d4*/ 	.word	0x00000130
        /*06d8*/ 	.short	0x010a
        /*06da*/ 	.byte	0x0f
	.zero		1


	//   ....[93]....
        /*06dc*/ 	.word	0x000053b0
        /*06e0*/ 	.word	0x000000ff
        /*06e4*/ 	.word	0x00000110
        /*06e8*/ 	.short	0x010b
        /*06ea*/ 	.byte	0x0f
	.zero		1


	//   ....[94]....
        /*06ec*/ 	.word	0x000053c0
        /*06f0*/ 	.word	0x000000ff
        /*06f4*/ 	.word	0x00000000
        /*06f8*/ 	.short	0x0101
        /*06fa*/ 	.byte	0x1f
	.zero		1


	//   ....[95]....
        /*06fc*/ 	.word	0x000053e0
        /*0700*/ 	.word	0x000000ff
        /*0704*/ 	.word	0x00000138
        /*0708*/ 	.short	0x010a
        /*070a*/ 	.byte	0x0f
	.zero		1


	//   ....[96]....
        /*070c*/ 	.word	0x00005540
        /*0710*/ 	.word	0x000000ff
        /*0714*/ 	.word	0x00000118
        /*0718*/ 	.short	0x010b
        /*071a*/ 	.byte	0x0f
	.zero		1


	//   ....[97]....
        /*071c*/ 	.word	0x00005550
        /*0720*/ 	.word	0x000000ff
        /*0724*/ 	.word	0x00000000
        /*0728*/ 	.short	0x0101
        /*072a*/ 	.byte	0x1e
	.zero		1


	//   ....[98]....
        /*072c*/ 	.word	0x00005560
        /*0730*/ 	.word	0x000000ff
        /*0734*/ 	.word	0x00000140
        /*0738*/ 	.short	0x010a
        /*073a*/ 	.byte	0x0f
	.zero		1


	//   ....[99]....
        /*073c*/ 	.word	0x000056e0
        /*0740*/ 	.word	0x000000ff
        /*0744*/ 	.word	0x00000120
        /*0748*/ 	.short	0x010b
        /*074a*/ 	.byte	0x0f
	.zero		1


	//   ....[100]....
        /*074c*/ 	.word	0x00005750
        /*0750*/ 	.word	0x000000ff
        /*0754*/ 	.word	0x00000000
        /*0758*/ 	.short	0x0101
        /*075a*/ 	.byte	0x30
	.zero		1


	//   ....[101]....
        /*075c*/ 	.word	0x00005790
        /*0760*/ 	.word	0x000000ff
        /*0764*/ 	.word	0x00000148
        /*0768*/ 	.short	0x010a
        /*076a*/ 	.byte	0x0f
	.zero		1


	//   ....[102]....
        /*076c*/ 	.word	0x00005990
        /*0770*/ 	.word	0x000000ff
        /*0774*/ 	.word	0x00000128
        /*0778*/ 	.short	0x010b
        /*077a*/ 	.byte	0x0f
	.zero		1


	//   ....[103]....
        /*077c*/ 	.word	0x000059b0
        /*0780*/ 	.word	0x000000ff
        /*0784*/ 	.word	0x00000000
        /*0788*/ 	.short	0x0101
        /*078a*/ 	.byte	0x17
	.zero		1


	//   ....[104]....
        /*078c*/ 	.word	0x000059e0
        /*0790*/ 	.word	0x000000ff
        /*0794*/ 	.word	0x00000130
        /*0798*/ 	.short	0x010a
        /*079a*/ 	.byte	0x0f
	.zero		1


	//   ....[105]....
        /*079c*/ 	.word	0x00005a00
        /*07a0*/ 	.word	0x000000ff
        /*07a4*/ 	.word	0x00000138
        /*07a8*/ 	.short	0x010a
        /*07aa*/ 	.byte	0x0f
	.zero		1


	//   ....[106]....
        /*07ac*/ 	.word	0x00005a20
        /*07b0*/ 	.word	0x000000ff
        /*07b4*/ 	.word	0x00000140
        /*07b8*/ 	.short	0x010a
        /*07ba*/ 	.byte	0x0f
	.zero		1


	//   ....[107]....
        /*07bc*/ 	.word	0x00005a60
        /*07c0*/ 	.word	0x00000000
        /*07c4*/ 	.word	0x00000148
        /*07c8*/ 	.short	0x010a
        /*07ca*/ 	.byte	0xff
	.zero		1


	//   ....[108]....
        /*07cc*/ 	.word	0x00005e10
        /*07d0*/ 	.word	0x000000ff
        /*07d4*/ 	.word	0x00000160
        /*07d8*/ 	.short	0x010a
        /*07da*/ 	.byte	0x32
	.zero		1


	//   ....[109]....
        /*07dc*/ 	.word	0x00005f10
        /*07e0*/ 	.word	0x000000ff
        /*07e4*/ 	.word	0x00000000
        /*07e8*/ 	.short	0x0101
        /*07ea*/ 	.byte	0x04
	.zero		1


	//   ....[110]....
        /*07ec*/ 	.word	0x00006d30
        /*07f0*/ 	.word	0x000000ff
        /*07f4*/ 	.word	0x00000110
        /*07f8*/ 	.short	0x010a
        /*07fa*/ 	.byte	0x32
	.zero		1


	//   ....[111]....
        /*07fc*/ 	.word	0x00006d50
        /*0800*/ 	.word	0x00000053
        /*0804*/ 	.word	0x00000170
        /*0808*/ 	.short	0x010a
        /*080a*/ 	.byte	0xff
	.zero		1


	//   ....[112]....
        /*080c*/ 	.word	0x00006e10
        /*0810*/ 	.word	0x000000ff
        /*0814*/ 	.word	0x00000110
        /*0818*/ 	.short	0x010a
        /*081a*/ 	.byte	0x32
	.zero		1


	//   ....[113]....
        /*081c*/ 	.word	0x00006ed0
        /*0820*/ 	.word	0x00000053
        /*0824*/ 	.word	0x00000170
        /*0828*/ 	.short	0x010a
        /*082a*/ 	.byte	0xff
	.zero		1


	//   ....[114]....
        /*082c*/ 	.word	0x00007620
        /*0830*/ 	.word	0x00000000
        /*0834*/ 	.word	0x00000000
        /*0838*/ 	.short	0x0101
        /*083a*/ 	.byte	0xff
	.zero		1


	//   ....[115]....
        /*083c*/ 	.word	0x00007630
        /*0840*/ 	.word	0x00000004
        /*0844*/ 	.word	0x00000110
        /*0848*/ 	.short	0x010a
        /*084a*/ 	.byte	0xff
	.zero		1


	//   ....[116]....
        /*084c*/ 	.word	0x000076e0
        /*0850*/ 	.word	0x00000004
        /*0854*/ 	.word	0x00000110
        /*0858*/ 	.short	0x010a
        /*085a*/ 	.byte	0xff
	.zero		1


	//   ....[117]....
        /*085c*/ 	.word	0x00007e80
        /*0860*/ 	.word	0x00000057
        /*0864*/ 	.word	0x00000000
        /*0868*/ 	.short	0x0101
        /*086a*/ 	.byte	0xff
	.zero		1


	//   ....[118]....
        /*086c*/ 	.word	0x00007ea0
        /*0870*/ 	.word	0x0000005d
        /*0874*/ 	.word	0x00000110
        /*0878*/ 	.short	0x010a
        /*087a*/ 	.byte	0xff
	.zero		1


	//   ....[119]....
        /*087c*/ 	.word	0x00007f40
        /*0880*/ 	.word	0x0000005d
        /*0884*/ 	.word	0x00000110
        /*0888*/ 	.short	0x010a
        /*088a*/ 	.byte	0xff
	.zero		1


	//   ....[120]....
        /*088c*/ 	.word	0x000086d0
        /*0890*/ 	.word	0x00000057
        /*0894*/ 	.word	0x00000000
        /*0898*/ 	.short	0x0101
        /*089a*/ 	.byte	0xff
	.zero		1


	//   ....[121]....
        /*089c*/ 	.word	0x000086f0
        /*08a0*/ 	.word	0x00000010
        /*08a4*/ 	.word	0x00000110
        /*08a8*/ 	.short	0x010a
        /*08aa*/ 	.byte	0xff
	.zero		1


	//   ....[122]....
        /*08ac*/ 	.word	0x00008790
        /*08b0*/ 	.word	0x00000010
        /*08b4*/ 	.word	0x00000110
        /*08b8*/ 	.short	0x010a
        /*08ba*/ 	.byte	0xff
	.zero		1


	//   ....[123]....
        /*08bc*/ 	.word	0x00008ab0
        /*08c0*/ 	.word	0x000000ff
        /*08c4*/ 	.word	0x00000000
        /*08c8*/ 	.short	0x0101
        /*08ca*/ 	.byte	0x05
	.zero		1


	//   ....[124]....
        /*08cc*/ 	.word	0x00008f70
        /*08d0*/ 	.word	0x00000003
        /*08d4*/ 	.word	0x00000000
        /*08d8*/ 	.short	0x0101
        /*08da*/ 	.byte	0xff
	.zero		1


	//   ....[125]....
        /*08dc*/ 	.word	0x000091b0
        /*08e0*/ 	.word	0x000000ff
        /*08e4*/ 	.word	0x00000000
        /*08e8*/ 	.short	0x0101
        /*08ea*/ 	.byte	0x04
	.zero		1


	//   ....[126]....
        /*08ec*/ 	.word	0x000091e0
        /*08f0*/ 	.word	0x00000003
        /*08f4*/ 	.word	0x00000088
        /*08f8*/ 	.short	0x010a
        /*08fa*/ 	.byte	0xff
	.zero		1


	//   ....[127]....
        /*08fc*/ 	.word	0x00009240
        /*0900*/ 	.word	0x00000003
        /*0904*/ 	.word	0x00000088
        /*0908*/ 	.short	0x010a
        /*090a*/ 	.byte	0xff
	.zero		1


	//   ....[128]....
        /*090c*/ 	.word	0x000092a0
        /*0910*/ 	.word	0x00000002
        /*0914*/ 	.word	0x00000160
        /*0918*/ 	.short	0x010a
        /*091a*/ 	.byte	0xff
	.zero		1


	//   ....[129]....
        /*091c*/ 	.word	0x00009300
        /*0920*/ 	.word	0x00000000
        /*0924*/ 	.word	0x00000000
        /*0928*/ 	.short	0x010a
        /*092a*/ 	.byte	0xff
	.zero		1


	//   ....[130]....
        /*092c*/ 	.word	0x00009360
        /*0930*/ 	.word	0x00000000
        /*0934*/ 	.word	0x00000000
        /*0938*/ 	.short	0x010a
        /*093a*/ 	.byte	0xff
	.zero		1


	//   ....[131]....
        /*093c*/ 	.word	0x000093c0
        /*0940*/ 	.word	0x00000000
        /*0944*/ 	.word	0x00000000
        /*0948*/ 	.short	0x010a
        /*094a*/ 	.byte	0xff
	.zero		1


	//   ....[132]....
        /*094c*/ 	.word	0x00009420
        /*0950*/ 	.word	0x00000000
        /*0954*/ 	.word	0x00000000
        /*0958*/ 	.short	0x010a
        /*095a*/ 	.byte	0xff
	.zero		1


	//   ....[133]....
        /*095c*/ 	.word	0x00009480
        /*0960*/ 	.word	0x00000000
        /*0964*/ 	.word	0x00000000
        /*0968*/ 	.short	0x010a
        /*096a*/ 	.byte	0xff
	.zero		1


	//   ....[134]....
        /*096c*/ 	.word	0x000094e0
        /*0970*/ 	.word	0x00000000
        /*0974*/ 	.word	0x00000000
        /*0978*/ 	.short	0x010a
        /*097a*/ 	.byte	0xff
	.zero		1


	//   ....[135]....
        /*097c*/ 	.word	0x00009540
        /*0980*/ 	.word	0x00000000
        /*0984*/ 	.word	0x00000000
        /*0988*/ 	.short	0x010a
        /*098a*/ 	.byte	0xff
	.zero		1


	//   ....[136]....
        /*098c*/ 	.word	0x000095a0
        /*0990*/ 	.word	0x00000000
        /*0994*/ 	.word	0x00000000
        /*0998*/ 	.short	0x010a
        /*099a*/ 	.byte	0xff
	.zero		1


	//   ....[137]....
        /*099c*/ 	.word	0x00009600
        /*09a0*/ 	.word	0x00000000
        /*09a4*/ 	.word	0x00000000
        /*09a8*/ 	.short	0x010a
        /*09aa*/ 	.byte	0xff
	.zero		1


	//   ....[138]....
        /*09ac*/ 	.word	0x00009660
        /*09b0*/ 	.word	0x00000000
        /*09b4*/ 	.word	0x00000000
        /*09b8*/ 	.short	0x010a
        /*09ba*/ 	.byte	0xff
	.zero		1


	//   ....[139]....
        /*09bc*/ 	.word	0x000096c0
        /*09c0*/ 	.word	0x00000000
        /*09c4*/ 	.word	0x00000000
        /*09c8*/ 	.short	0x010a
        /*09ca*/ 	.byte	0xff
	.zero		1


	//   ....[140]....
        /*09cc*/ 	.word	0x00009720
        /*09d0*/ 	.word	0x00000000
        /*09d4*/ 	.word	0x00000000
        /*09d8*/ 	.short	0x010a
        /*09da*/ 	.byte	0xff
	.zero		1


	//   ....[141]....
        /*09dc*/ 	.word	0x00009780
        /*09e0*/ 	.word	0x00000000
        /*09e4*/ 	.word	0x00000000
        /*09e8*/ 	.short	0x010a
        /*09ea*/ 	.byte	0xff
	.zero		1


	//   ....[142]....
        /*09ec*/ 	.word	0x000097e0
        /*09f0*/ 	.word	0x00000000
        /*09f4*/ 	.word	0x00000000
        /*09f8*/ 	.short	0x010a
        /*09fa*/ 	.byte	0xff
	.zero		1


	//   ....[143]....
        /*09fc*/ 	.word	0x00009840
        /*0a00*/ 	.word	0x00000000
        /*0a04*/ 	.word	0x00000000
        /*0a08*/ 	.short	0x010a
        /*0a0a*/ 	.byte	0xff
	.zero		1


	//   ....[144]....
        /*0a0c*/ 	.word	0x000098a0
        /*0a10*/ 	.word	0x00000000
        /*0a14*/ 	.word	0x00000000
        /*0a18*/ 	.short	0x010a
        /*0a1a*/ 	.byte	0xff
	.zero		1


	//   ....[145]....
        /*0a1c*/ 	.word	0x00009900
        /*0a20*/ 	.word	0x00000004
        /*0a24*/ 	.word	0x00000168
        /*0a28*/ 	.short	0x010a
        /*0a2a*/ 	.byte	0xff
	.zero		1


	//   ....[146]....
        /*0a2c*/ 	.word	0x00009960
        /*0a30*/ 	.word	0x00000004
        /*0a34*/ 	.word	0x00000160
        /*0a38*/ 	.short	0x010a
        /*0a3a*/ 	.byte	0xff
	.zero		1


	//   ....[147]....
        /*0a3c*/ 	.word	0x000099c0
        /*0a40*/ 	.word	0x00000000
        /*0a44*/ 	.word	0x00000160
        /*0a48*/ 	.short	0x010a
        /*0a4a*/ 	.byte	0xff
	.zero		1


	//   ....[148]....
        /*0a4c*/ 	.word	0x00009a20
        /*0a50*/ 	.word	0x00000000
        /*0a54*/ 	.word	0x00000180
        /*0a58*/ 	.short	0x010a
        /*0a5a*/ 	.byte	0xff
	.zero		1


	//   ....[149]....
        /*0a5c*/ 	.word	0x00009a80
        /*0a60*/ 	.word	0x00000000
        /*0a64*/ 	.word	0x00000000
        /*0a68*/ 	.short	0x010a
        /*0a6a*/ 	.byte	0xff
	.zero		1


	//   ....[150]....
        /*0a6c*/ 	.word	0x00009ae0
        /*0a70*/ 	.word	0x00000000
        /*0a74*/ 	.word	0x00000000
        /*0a78*/ 	.short	0x010a
        /*0a7a*/ 	.byte	0xff
	.zero		1


	//   ....[151]....
        /*0a7c*/ 	.word	0x00009b40
        /*0a80*/ 	.word	0x00000000
        /*0a84*/ 	.word	0x00000000
        /*0a88*/ 	.short	0x010a
        /*0a8a*/ 	.byte	0xff
	.zero		1


	//   ....[152]....
        /*0a8c*/ 	.word	0x00009ba0
        /*0a90*/ 	.word	0x00000003
        /*0a94*/ 	.word	0x00000160
        /*0a98*/ 	.short	0x010a
        /*0a9a*/ 	.byte	0xff
	.zero		1


	//   ....[153]....
        /*0a9c*/ 	.word	0x00009c00
        /*0aa0*/ 	.word	0x00000000
        /*0aa4*/ 	.word	0x00000158
        /*0aa8*/ 	.short	0x010a
        /*0aaa*/ 	.byte	0xff
	.zero		1


	//   ....[154]....
        /*0aac*/ 	.word	0x00009c60
        /*0ab0*/ 	.word	0x00000003
        /*0ab4*/ 	.word	0x00000130
        /*0ab8*/ 	.short	0x010a
        /*0aba*/ 	.byte	0xff
	.zero		1


	//   ....[155]....
        /*0abc*/ 	.word	0x00009cc0
        /*0ac0*/ 	.word	0x00000003
        /*0ac4*/ 	.word	0x00000138
        /*0ac8*/ 	.short	0x010a
        /*0aca*/ 	.byte	0xff
	.zero		1


	//   ....[156]....
        /*0acc*/ 	.word	0x00009d20
        /*0ad0*/ 	.word	0x00000003
        /*0ad4*/ 	.word	0x00000140
        /*0ad8*/ 	.short	0x010a
        /*0ada*/ 	.byte	0xff
	.zero		1


	//   ....[157]....
        /*0adc*/ 	.word	0x00009d80
        /*0ae0*/ 	.word	0x00000003
        /*0ae4*/ 	.word	0x00000148
        /*0ae8*/ 	.short	0x010a
        /*0aea*/ 	.byte	0xff
	.zero		1


	//   ....[158]....
        /*0aec*/ 	.word	0x00009de0
        /*0af0*/ 	.word	0x00000000
        /*0af4*/ 	.word	0x00000130
        /*0af8*/ 	.short	0x010a
        /*0afa*/ 	.byte	0xff
	.zero		1


	//   ....[159]....
        /*0afc*/ 	.word	0x00009e40
        /*0b00*/ 	.word	0x00000000
        /*0b04*/ 	.word	0x00000138
        /*0b08*/ 	.short	0x010a
        /*0b0a*/ 	.byte	0xff
	.zero		1


	//   ....[160]....
        /*0b0c*/ 	.word	0x00009ea0
        /*0b10*/ 	.word	0x00000000
        /*0b14*/ 	.word	0x00000140
        /*0b18*/ 	.short	0x010a
        /*0b1a*/ 	.byte	0xff
	.zero		1


	//   ....[161]....
        /*0b1c*/ 	.word	0x00009f00
        /*0b20*/ 	.word	0x00000000
        /*0b24*/ 	.word	0x00000160
        /*0b28*/ 	.short	0x010a
        /*0b2a*/ 	.byte	0xff
	.zero		1


	//   ....[162]....
        /*0b2c*/ 	.word	0x00009f60
        /*0b30*/ 	.word	0x00000002
        /*0b34*/ 	.word	0x00000110
        /*0b38*/ 	.short	0x010a
        /*0b3a*/ 	.byte	0xff
	.zero		1


	//   ....[163]....
        /*0b3c*/ 	.word	0x00009fb0
        /*0b40*/ 	.word	0x00000053
        /*0b44*/ 	.word	0x00000170
        /*0b48*/ 	.short	0x010a
        /*0b4a*/ 	.byte	0xff
	.zero		1


	//   ....[164]....
        /*0b4c*/ 	.word	0x0000a000
        /*0b50*/ 	.word	0x00000004
        /*0b54*/ 	.word	0x00000110
        /*0b58*/ 	.short	0x010a
        /*0b5a*/ 	.byte	0xff
	.zero		1


	//   ....[165]....
        /*0b5c*/ 	.word	0x0000a050
        /*0b60*/ 	.word	0x0000005d
        /*0b64*/ 	.word	0x00000110
        /*0b68*/ 	.short	0x010a
        /*0b6a*/ 	.byte	0xff
	.zero		1


	//   ....[166]....
        /*0b6c*/ 	.word	0x0000a0a0
        /*0b70*/ 	.word	0x00000010
        /*0b74*/ 	.word	0x00000110
        /*0b78*/ 	.short	0x010a
        /*0b7a*/ 	.byte	0xff
	.zero		1


	//----- nvinfo : EIATTR_NUM_MBARRIERS
	.align		4
.L_47:
        /*0b7c*/ 	.byte	0x03, 0x38
        /*0b7e*/ 	.short	0x0032


	//----- nvinfo : EIATTR_EXIT_INSTR_OFFSETS
	.align		4
        /*0b80*/ 	.byte	0x04, 0x1c
        /*0b82*/ 	.short	(.L_49 - .L_48)


	//   ....[0]....
.L_48:
        /*0b84*/ 	.word	0x00003600


	//   ....[1]....
        /*0b88*/ 	.word	0x00003890


	//   ....[2]....
        /*0b8c*/ 	.word	0x000038f0


	//   ....[3]....
        /*0b90*/ 	.word	0x00004630


	//   ....[4]....
        /*0b94*/ 	.word	0x00005a90


	//   ....[5]....
        /*0b98*/ 	.word	0x00005ad0


	//   ....[6]....
        /*0b9c*/ 	.word	0x000090a0


	//   ....[7]....
        /*0ba0*/ 	.word	0x00009120


	//   ....[8]....
        /*0ba4*/ 	.word	0x00009150


	//   ....[9]....
        /*0ba8*/ 	.word	0x000091c0


	//----- nvinfo : EIATTR_MAX_THREADS
	.align		4
.L_49:
        /*0bac*/ 	.byte	0x04, 0x05
        /*0bae*/ 	.short	(.L_51 - .L_50)
.L_50:
        /*0bb0*/ 	.word	0x00000100
        /*0bb4*/ 	.word	0x00000001
        /*0bb8*/ 	.word	0x00000001


	//----- nvinfo : EIATTR_CRS_STACK_SIZE
	.align		4
.L_51:
        /*0bbc*/ 	.byte	0x04, 0x1e
        /*0bbe*/ 	.short	(.L_53 - .L_52)
.L_52:
        /*0bc0*/ 	.word	0x00000000


	//----- nvinfo : EIATTR_CBANK_PARAM_SIZE
	.align		4
.L_53:
        /*0bc4*/ 	.byte	0x03, 0x19
        /*0bc6*/ 	.short	0x0800


	//----- nvinfo : EIATTR_PARAM_CBANK
	.align		4
        /*0bc8*/ 	.byte	0x04, 0x0a
        /*0bca*/ 	.short	(.L_55 - .L_54)
	.align		4
.L_54:
        /*0bcc*/ 	.word	index@(.nv.constant0._ZN7cutlass13device_kernelINS_4conv6kernel13ConvUniversalINS1_16ConvProblemShapeILNS1_8OperatorE2ELi2EEENS1_10collective14CollectiveConvINS1_47MainloopSm100TmaUmmaWarpSpecializedImplicitGemmILS5_2ELi17ELi2ELi1ELi2EN4cute5tupleIJNSA_1CILi2EEENSC_ILi1EEESE_EEEEENSB_IJNSC_ILi64EEENSB_IJNSC_ILi128EEEEEENSB_IJNSC_ILi32EEEEEEEEENS_6half_tESN_NSA_8TiledMMAINSA_8MMA_AtomIJNSA_20SM100_MMA_F16BF16_SSISN_SN_fLi64ELi128ELNSA_4UMMA5MajorE1ELSS_1ELNSR_7ScaleInE0ELST_0EEEEEENSA_6LayoutINSB_IJSE_SE_SE_EEENSB_IJNSC_ILi0EEESY_SY_EEEEENSB_IJNSA_10UnderscoreES11_S11_EEEEENS7_6detail27Sm100ImplicitGemmTileTraitsINSA_13SM90_TMA_LOADENSA_14ComposedLayoutINSA_7SwizzleILi3ELi4ELi3EEENSA_18smem_ptr_flag_bitsILi16EEENSW_INSB_IJSH_NSC_ILi8EEEEEENSB_IJSE_SH_EEEEEEEvEENS15_INSA_30SM90_TMA_LOAD_IM2COL_MULTICASTES1G_vEEEENS_8epilogue10collective18CollectiveEpilogueINS1L_23Sm100TmaWarpSpecializedILi4ELi2ELi16ELb1ELb0EEEJSM_NSB_IJNSW_ISH_SE_EENSW_ISK_SE_EEEEESN_NSB_IJlNSB_IJSE_llEEESY_EEESN_S1U_NS1L_6fusion15FusionCallbacksIS1P_NS1V_17LinearCombinationISN_fSN_fLNS_15FloatRoundStyleE2EEESM_S1S_JEEENSA_5SM1004TMEM4LOAD26SM100_TMEM_LOAD_16dp256b4xES16_NS17_INS18_ILi2ELi4ELi3EEES1B_NSW_INSB_IJS1C_SK_EEENSB_IJSK_SE_EEEEEEENSA_17SM75_U32x4_LDSM_NENSA_14SM90_TMA_STOREES29_NSA_17SM90_U32x4_STSM_NENSA_39AutoVectorizingCopyWithAssumedAlignmentILi128EEEEEEvvEEEEvNT_6ParamsE)
        /*0bd0*/ 	.short	0x0380
        /*0bd2*/ 	.short	0x0800


	//----- nvinfo : EIATTR_SW_WAR
	.align		4
.L_55:
        /*0bd4*/ 	.byte	0x04, 0x36
        /*0bd6*/ 	.short	(.L_57 - .L_56)
.L_56:
        /*0bd8*/ 	.word	0x00000008
.L_57:


//--------------------- .nv.callgraph             --------------------------
	.section	.nv.callgraph,"",@"SHT_CUDA_CALLGRAPH"
	.align	4
	.sectionentsize	8
	.align		4
        /*0000*/ 	.word	0x00000000
	.align		4
        /*0004*/ 	.word	0xffffffff
	.align		4
        /*0008*/ 	.word	index@(_ZN7cutlass13device_kernelINS_4conv6kernel13ConvUniversalINS1_16ConvProblemShapeILNS1_8OperatorE2ELi2EEENS1_10collective14CollectiveConvINS1_47MainloopSm100TmaUmmaWarpSpecializedImplicitGemmILS5_2ELi17ELi2ELi1ELi2EN4cute5tupleIJNSA_1CILi2EEENSC_ILi1EEESE_EEEEENSB_IJNSC_ILi64EEENSB_IJNSC_ILi128EEEEEENSB_IJNSC_ILi32EEEEEEEEENS_6half_tESN_NSA_8TiledMMAINSA_8MMA_AtomIJNSA_20SM100_MMA_F16BF16_SSISN_SN_fLi64ELi128ELNSA_4UMMA5MajorE1ELSS_1ELNSR_7ScaleInE0ELST_0EEEEEENSA_6LayoutINSB_IJSE_SE_SE_EEENSB_IJNSC_ILi0EEESY_SY_EEEEENSB_IJNSA_10UnderscoreES11_S11_EEEEENS7_6detail27Sm100ImplicitGemmTileTraitsINSA_13SM90_TMA_LOADENSA_14ComposedLayoutINSA_7SwizzleILi3ELi4ELi3EEENSA_18smem_ptr_flag_bitsILi16EEENSW_INSB_IJSH_NSC_ILi8EEEEEENSB_IJSE_SH_EEEEEEEvEENS15_INSA_30SM90_TMA_LOAD_IM2COL_MULTICASTES1G_vEEEENS_8epilogue10collective18CollectiveEpilogueINS1L_23Sm100TmaWarpSpecializedILi4ELi2ELi16ELb1ELb0EEEJSM_NSB_IJNSW_ISH_SE_EENSW_ISK_SE_EEEEESN_NSB_IJlNSB_IJSE_llEEESY_EEESN_S1U_NS1L_6fusion15FusionCallbacksIS1P_NS1V_17LinearCombinationISN_fSN_fLNS_15FloatRoundStyleE2EEESM_S1S_JEEENSA_5SM1004TMEM4LOAD26SM100_TMEM_LOAD_16dp256b4xES16_NS17_INS18_ILi2ELi4ELi3EEES1B_NSW_INSB_IJS1C_SK_EEENSB_IJSK_SE_EEEEEEENSA_17SM75_U32x4_LDSM_NENSA_14SM90_TMA_STOREES29_NSA_17SM90_U32x4_STSM_NENSA_39AutoVectorizingCopyWithAssumedAlignmentILi128EEEEEEvvEEEEvNT_6ParamsE)
	.align		4
        /*000c*/ 	.word	index@(__assertfail)
	.align		4
        /*0010*/ 	.word	0x00000000
	.align		4
        /*0014*/ 	.word	0xfffffffe
	.align		4
        /*0018*/ 	.word	0x00000000
	.align		4
        /*001c*/ 	.word	0xfffffffd
	.align		4
        /*0020*/ 	.word	0x00000000
	.align		4
        /*0024*/ 	.word	0xfffffffc


//--------------------- .nv.constant4             --------------------------
	.section	.nv.constant4,"a",@progbits
	.align	8
	.align		8
.nv.constant4:
        /*0000*/ 	.dword	__assertfail
	.align		8
        /*0008*/ 	.dword	__unnamed_1
	.align		8
        /*0010*/ 	.dword	__unnamed_2
	.align		8
        /*0018*/ 	.dword	_ZN39_INTERNAL_363ffd07_4_k_cu_2160ee3b_39004cuda3std3__45__cpo5beginE
	.align		8
        /*0020*/ 	.dword	_ZN39_INTERNAL_363ffd07_4_k_cu_2160ee3b_39004cuda3std3__45__cpo3endE
	.align		8
        /*0028*/ 	.dword	_ZN39_INTERNAL_363ffd07_4_k_cu_2160ee3b_39004cuda3std3__45__cpo6cbeginE
	.align		8
        /*0030*/ 	.dword	_ZN39_INTERNAL_363ffd07_4_k_cu_2160ee3b_39004cuda3std3__45__cpo4cendE
	.align		8
        /*0038*/ 	.dword	_ZN39_INTERNAL_363ffd07_4_k_cu_2160ee3b_39004cuda3std3__441_GLOBAL__N__363ffd07_4_k_cu_2160ee3b_39006ignoreE
	.align		8
        /*0040*/ 	.dword	_ZN39_INTERNAL_363ffd07_4_k_cu_2160ee3b_39004cuda3std3__419piecewise_constructE
	.align		8
        /*0048*/ 	.dword	_ZN39_INTERNAL_363ffd07_4_k_cu_2160ee3b_39004cuda3std3__48in_placeE
	.align		8
        /*0050*/ 	.dword	_ZN39_INTERNAL_363ffd07_4_k_cu_2160ee3b_39004cuda3std6ranges3__45__cpo4swapE
	.align		8
        /*0058*/ 	.dword	_ZN39_INTERNAL_363ffd07_4_k_cu_2160ee3b_39004cuda3std6ranges3__45__cpo9iter_moveE
	.align		8
        /*0060*/ 	.dword	_ZN39_INTERNAL_363ffd07_4_k_cu_2160ee3b_39004cute7productE
	.align		8
        /*0068*/ 	.dword	_ZN39_INTERNAL_363ffd07_4_k_cu_2160ee3b_39004cute1_E
	.align		8
        /*0070*/ 	.dword	$str$27
	.align		8
        /*0078*/ 	.dword	$str$28
	.align		8
        /*0080*/ 	.dword	$str$29
	.align		8
        /*0088*/ 	.dword	$str$30


//--------------------- .text._ZN7cutlass13device_kernelINS_4conv6kernel13ConvUniversalINS1_16ConvProblemShapeILNS1_8OperatorE2ELi2EEENS1_10collective14CollectiveConvINS1_47MainloopSm100TmaUmmaWarpSpecializedImplicitGemmILS5_2ELi17ELi2ELi1ELi2EN4cute5tupleIJNSA_1CILi2EEENSC_ILi1EEESE_EEEEENSB_IJNSC_ILi64EEENSB_IJNSC_ILi128EEEEEENSB_IJNSC_ILi32EEEEEEEEENS_6half_tESN_NSA_8TiledMMAINSA_8MMA_AtomIJNSA_20SM100_MMA_F16BF16_SSISN_SN_fLi64ELi128ELNSA_4UMMA5MajorE1ELSS_1ELNSR_7ScaleInE0ELST_0EEEEEENSA_6LayoutINSB_IJSE_SE_SE_EEENSB_IJNSC_ILi0EEESY_SY_EEEEENSB_IJNSA_10UnderscoreES11_S11_EEEEENS7_6detail27Sm100ImplicitGemmTileTraitsINSA_13SM90_TMA_LOADENSA_14ComposedLayoutINSA_7SwizzleILi3ELi4ELi3EEENSA_18smem_ptr_flag_bitsILi16EEENSW_INSB_IJSH_NSC_ILi8EEEEEENSB_IJSE_SH_EEEEEEEvEENS15_INSA_30SM90_TMA_LOAD_IM2COL_MULTICASTES1G_vEEEENS_8epilogue10collective18CollectiveEpilogueINS1L_23Sm100TmaWarpSpecializedILi4ELi2ELi16ELb1ELb0EEEJSM_NSB_IJNSW_ISH_SE_EENSW_ISK_SE_EEEEESN_NSB_IJlNSB_IJSE_llEEESY_EEESN_S1U_NS1L_6fusion15FusionCallbacksIS1P_NS1V_17LinearCombinationISN_fSN_fLNS_15FloatRoundStyleE2EEESM_S1S_JEEENSA_5SM1004TMEM4LOAD26SM100_TMEM_LOAD_16dp256b4xES16_NS17_INS18_ILi2ELi4ELi3EEES1B_NSW_INSB_IJS1C_SK_EEENSB_IJSK_SE_EEEEEEENSA_17SM75_U32x4_LDSM_NENSA_14SM90_TMA_STOREES29_NSA_17SM90_U32x4_STSM_NENSA_39AutoVectorizingCopyWithAssumedAlignmentILi128EEEEEEvvEEEEvNT_6ParamsE --------------------------
	.section	.text._ZN7cutlass13device_kernelINS_4conv6kernel13ConvUniversalINS1_16ConvProblemShapeILNS1_8OperatorE2ELi2EEENS1_10collective14CollectiveConvINS1_47MainloopSm100TmaUmmaWarpSpecializedImplicitGemmILS5_2ELi17ELi2ELi1ELi2EN4cute5tupleIJNSA_1CILi2EEENSC_ILi1EEESE_EEEEENSB_IJNSC_ILi64EEENSB_IJNSC_ILi128EEEEEENSB_IJNSC_ILi32EEEEEEEEENS_6half_tESN_NSA_8TiledMMAINSA_8MMA_AtomIJNSA_20SM100_MMA_F16BF16_SSISN_SN_fLi64ELi128ELNSA_4UMMA5MajorE1ELSS_1ELNSR_7ScaleInE0ELST_0EEEEEENSA_6LayoutINSB_IJSE_SE_SE_EEENSB_IJNSC_ILi0EEESY_SY_EEEEENSB_IJNSA_10UnderscoreES11_S11_EEEEENS7_6detail27Sm100ImplicitGemmTileTraitsINSA_13SM90_TMA_LOADENSA_14ComposedLayoutINSA_7SwizzleILi3ELi4ELi3EEENSA_18smem_ptr_flag_bitsILi16EEENSW_INSB_IJSH_NSC_ILi8EEEEEENSB_IJSE_SH_EEEEEEEvEENS15_INSA_30SM90_TMA_LOAD_IM2COL_MULTICASTES1G_vEEEENS_8epilogue10collective18CollectiveEpilogueINS1L_23Sm100TmaWarpSpecializedILi4ELi2ELi16ELb1ELb0EEEJSM_NSB_IJNSW_ISH_SE_EENSW_ISK_SE_EEEEESN_NSB_IJlNSB_IJSE_llEEESY_EEESN_S1U_NS1L_6fusion15FusionCallbacksIS1P_NS1V_17LinearCombinationISN_fSN_fLNS_15FloatRoundStyleE2EEESM_S1S_JEEENSA_5SM1004TMEM4LOAD26SM100_TMEM_LOAD_16dp256b4xES16_NS17_INS18_ILi2ELi4ELi3EEES1B_NSW_INSB_IJS1C_SK_EEENSB_IJSK_SE_EEEEEEENSA_17SM75_U32x4_LDSM_NENSA_14SM90_TMA_STOREES29_NSA_17SM90_U32x4_STSM_NENSA_39AutoVectorizingCopyWithAssumedAlignmentILi128EEEEEEvvEEEEvNT_6ParamsE,"ax",@progbits
	.align	128
.text._ZN7cutlass13device_kernelINS_4conv6kernel13ConvUniversalINS1_16ConvProblemShapeILNS1_8OperatorE2ELi2EEENS1_10collective14CollectiveConvINS1_47MainloopSm100TmaUmmaWarpSpecializedImplicitGemmILS5_2ELi17ELi2ELi1ELi2EN4cute5tupleIJNSA_1CILi2EEENSC_ILi1EEESE_EEEEENSB_IJNSC_ILi64EEENSB_IJNSC_ILi128EEEEEENSB_IJNSC_ILi32EEEEEEEEENS_6half_tESN_NSA_8TiledMMAINSA_8MMA_AtomIJNSA_20SM100_MMA_F16BF16_SSISN_SN_fLi64ELi128ELNSA_4UMMA5MajorE1ELSS_1ELNSR_7ScaleInE0ELST_0EEEEEENSA_6LayoutINSB_IJSE_SE_SE_EEENSB_IJNSC_ILi0EEESY_SY_EEEEENSB_IJNSA_10UnderscoreES11_S11_EEEEENS7_6detail27Sm100ImplicitGemmTileTraitsINSA_13SM90_TMA_LOADENSA_14ComposedLayoutINSA_7SwizzleILi3ELi4ELi3EEENSA_18smem_ptr_flag_bitsILi16EEENSW_INSB_IJSH_NSC_ILi8EEEEEENSB_IJSE_SH_EEEEEEEvEENS15_INSA_30SM90_TMA_LOAD_IM2COL_MULTICASTES1G_vEEEENS_8epilogue10collective18CollectiveEpilogueINS1L_23Sm100TmaWarpSpecializedILi4ELi2ELi16ELb1ELb0EEEJSM_NSB_IJNSW_ISH_SE_EENSW_ISK_SE_EEEEESN_NSB_IJlNSB_IJSE_llEEESY_EEESN_S1U_NS1L_6fusion15FusionCallbacksIS1P_NS1V_17LinearCombinationISN_fSN_fLNS_15FloatRoundStyleE2EEESM_S1S_JEEENSA_5SM1004TMEM4LOAD26SM100_TMEM_LOAD_16dp256b4xES16_NS17_INS18_ILi2ELi4ELi3EEES1B_NSW_INSB_IJS1C_SK_EEENSB_IJSK_SE_EEEEEEENSA_17SM75_U32x4_LDSM_NENSA_14SM90_TMA_STOREES29_NSA_17SM90_U32x4_STSM_NENSA_39AutoVectorizingCopyWithAssumedAlignmentILi128EEEEEEvvEEEEvNT_6ParamsE:
        .type           _ZN7cutlass13device_kernelINS_4conv6kernel13ConvUniversalINS1_16ConvProblemShapeILNS1_8OperatorE2ELi2EEENS1_10collective14CollectiveConvINS1_47MainloopSm100TmaUmmaWarpSpecializedImplicitGemmILS5_2ELi17ELi2ELi1ELi2EN4cute5tupleIJNSA_1CILi2EEENSC_ILi1EEESE_EEEEENSB_IJNSC_ILi64EEENSB_IJNSC_ILi128EEEEEENSB_IJNSC_ILi32EEEEEEEEENS_6half_tESN_NSA_8TiledMMAINSA_8MMA_AtomIJNSA_20SM100_MMA_F16BF16_SSISN_SN_fLi64ELi128ELNSA_4UMMA5MajorE1ELSS_1ELNSR_7ScaleInE0ELST_0EEEEEENSA_6LayoutINSB_IJSE_SE_SE_EEENSB_IJNSC_ILi0EEESY_SY_EEEEENSB_IJNSA_10UnderscoreES11_S11_EEEEENS7_6detail27Sm100ImplicitGemmTileTraitsINSA_13SM90_TMA_LOADENSA_14ComposedLayoutINSA_7SwizzleILi3ELi4ELi3EEENSA_18smem_ptr_flag_bitsILi16EEENSW_INSB_IJSH_NSC_ILi8EEEEEENSB_IJSE_SH_EEEEEEEvEENS15_INSA_30SM90_TMA_LOAD_IM2COL_MULTICASTES1G_vEEEENS_8epilogue10collective18CollectiveEpilogueINS1L_23Sm100TmaWarpSpecializedILi4ELi2ELi16ELb1ELb0EEEJSM_NSB_IJNSW_ISH_SE_EENSW_ISK_SE_EEEEESN_NSB_IJlNSB_IJSE_llEEESY_EEESN_S1U_NS1L_6fusion15FusionCallbacksIS1P_NS1V_17LinearCombinationISN_fSN_fLNS_15FloatRoundStyleE2EEESM_S1S_JEEENSA_5SM1004TMEM4LOAD26SM100_TMEM_LOAD_16dp256b4xES16_NS17_INS18_ILi2ELi4ELi3EEES1B_NSW_INSB_IJS1C_SK_EEENSB_IJSK_SE_EEEEEEENSA_17SM75_U32x4_LDSM_NENSA_14SM90_TMA_STOREES29_NSA_17SM90_U32x4_STSM_NENSA_39AutoVectorizingCopyWithAssumedAlignmentILi128EEEEEEvvEEEEvNT_6ParamsE,@function
        .size           _ZN7cutlass13device_kernelINS_4conv6kernel13ConvUniversalINS1_16ConvProblemShapeILNS1_8OperatorE2ELi2EEENS1_10collective14CollectiveConvINS1_47MainloopSm100TmaUmmaWarpSpecializedImplicitGemmILS5_2ELi17ELi2ELi1ELi2EN4cute5tupleIJNSA_1CILi2EEENSC_ILi1EEESE_EEEEENSB_IJNSC_ILi64EEENSB_IJNSC_ILi128EEEEEENSB_IJNSC_ILi32EEEEEEEEENS_6half_tESN_NSA_8TiledMMAINSA_8MMA_AtomIJNSA_20SM100_MMA_F16BF16_SSISN_SN_fLi64ELi128ELNSA_4UMMA5MajorE1ELSS_1ELNSR_7ScaleInE0ELST_0EEEEEENSA_6LayoutINSB_IJSE_SE_SE_EEENSB_IJNSC_ILi0EEESY_SY_EEEEENSB_IJNSA_10UnderscoreES11_S11_EEEEENS7_6detail27Sm100ImplicitGemmTileTraitsINSA_13SM90_TMA_LOADENSA_14ComposedLayoutINSA_7SwizzleILi3ELi4ELi3EEENSA_18smem_ptr_flag_bitsILi16EEENSW_INSB_IJSH_NSC_ILi8EEEEEENSB_IJSE_SH_EEEEEEEvEENS15_INSA_30SM90_TMA_LOAD_IM2COL_MULTICASTES1G_vEEEENS_8epilogue10collective18CollectiveEpilogueINS1L_23Sm100TmaWarpSpecializedILi4ELi2ELi16ELb1ELb0EEEJSM_NSB_IJNSW_ISH_SE_EENSW_ISK_SE_EEEEESN_NSB_IJlNSB_IJSE_llEEESY_EEESN_S1U_NS1L_6fusion15FusionCallbacksIS1P_NS1V_17LinearCombinationISN_fSN_fLNS_15FloatRoundStyleE2EEESM_S1S_JEEENSA_5SM1004TMEM4LOAD26SM100_TMEM_LOAD_16dp256b4xES16_NS17_INS18_ILi2ELi4ELi3EEES1B_NSW_INSB_IJS1C_SK_EEENSB_IJSK_SE_EEEEEEENSA_17SM75_U32x4_LDSM_NENSA_14SM90_TMA_STOREES29_NSA_17SM90_U32x4_STSM_NENSA_39AutoVectorizingCopyWithAssumedAlignmentILi128EEEEEEvvEEEEvNT_6ParamsE,(.L_x_213 - _ZN7cutlass13device_kernelINS_4conv6kernel13ConvUniversalINS1_16ConvProblemShapeILNS1_8OperatorE2ELi2EEENS1_10collective14CollectiveConvINS1_47MainloopSm100TmaUmmaWarpSpecializedImplicitGemmILS5_2ELi17ELi2ELi1ELi2EN4cute5tupleIJNSA_1CILi2EEENSC_ILi1EEESE_EEEEENSB_IJNSC_ILi64EEENSB_IJNSC_ILi128EEEEEENSB_IJNSC_ILi32EEEEEEEEENS_6half_tESN_NSA_8TiledMMAINSA_8MMA_AtomIJNSA_20SM100_MMA_F16BF16_SSISN_SN_fLi64ELi128ELNSA_4UMMA5MajorE1ELSS_1ELNSR_7ScaleInE0ELST_0EEEEEENSA_6LayoutINSB_IJSE_SE_SE_EEENSB_IJNSC_ILi0EEESY_SY_EEEEENSB_IJNSA_10UnderscoreES11_S11_EEEEENS7_6detail27Sm100ImplicitGemmTileTraitsINSA_13SM90_TMA_LOADENSA_14ComposedLayoutINSA_7SwizzleILi3ELi4ELi3EEENSA_18smem_ptr_flag_bitsILi16EEENSW_INSB_IJSH_NSC_ILi8EEEEEENSB_IJSE_SH_EEEEEEEvEENS15_INSA_30SM90_TMA_LOAD_IM2COL_MULTICASTES1G_vEEEENS_8epilogue10collective18CollectiveEpilogueINS1L_23Sm100TmaWarpSpecializedILi4ELi2ELi16ELb1ELb0EEEJSM_NSB_IJNSW_ISH_SE_EENSW_ISK_SE_EEEEESN_NSB_IJlNSB_IJSE_llEEESY_EEESN_S1U_NS1L_6fusion15FusionCallbacksIS1P_NS1V_17LinearCombinationISN_fSN_fLNS_15FloatRoundStyleE2EEESM_S1S_JEEENSA_5SM1004TMEM4LOAD26SM100_TMEM_LOAD_16dp256b4xES16_NS17_INS18_ILi2ELi4ELi3EEES1B_NSW_INSB_IJS1C_SK_EEENSB_IJSK_SE_EEEEEEENSA_17SM75_U32x4_LDSM_NENSA_14SM90_TMA_STOREES29_NSA_17SM90_U32x4_STSM_NENSA_39AutoVectorizingCopyWithAssumedAlignmentILi128EEEEEEvvEEEEvNT_6ParamsE)
        .other          _ZN7cutlass13device_kernelINS_4conv6kernel13ConvUniversalINS1_16ConvProblemShapeILNS1_8OperatorE2ELi2EEENS1_10collective14CollectiveConvINS1_47MainloopSm100TmaUmmaWarpSpecializedImplicitGemmILS5_2ELi17ELi2ELi1ELi2EN4cute5tupleIJNSA_1CILi2EEENSC_ILi1EEESE_EEEEENSB_IJNSC_ILi64EEENSB_IJNSC_ILi128EEEEEENSB_IJNSC_ILi32EEEEEEEEENS_6half_tESN_NSA_8TiledMMAINSA_8MMA_AtomIJNSA_20SM100_MMA_F16BF16_SSISN_SN_fLi64ELi128ELNSA_4UMMA5MajorE1ELSS_1ELNSR_7ScaleInE0ELST_0EEEEEENSA_6LayoutINSB_IJSE_SE_SE_EEENSB_IJNSC_ILi0EEESY_SY_EEEEENSB_IJNSA_10UnderscoreES11_S11_EEEEENS7_6detail27Sm100ImplicitGemmTileTraitsINSA_13SM90_TMA_LOADENSA_14ComposedLayoutINSA_7SwizzleILi3ELi4ELi3EEENSA_18smem_ptr_flag_bitsILi16EEENSW_INSB_IJSH_NSC_ILi8EEEEEENSB_IJSE_SH_EEEEEEEvEENS15_INSA_30SM90_TMA_LOAD_IM2COL_MULTICASTES1G_vEEEENS_8epilogue10collective18CollectiveEpilogueINS1L_23Sm100TmaWarpSpecializedILi4ELi2ELi16ELb1ELb0EEEJSM_NSB_IJNSW_ISH_SE_EENSW_ISK_SE_EEEEESN_NSB_IJlNSB_IJSE_llEEESY_EEESN_S1U_NS1L_6fusion15FusionCallbacksIS1P_NS1V_17LinearCombinationISN_fSN_fLNS_15FloatRoundStyleE2EEESM_S1S_JEEENSA_5SM1004TMEM4LOAD26SM100_TMEM_LOAD_16dp256b4xES16_NS17_INS18_ILi2ELi4ELi3EEES1B_NSW_INSB_IJS1C_SK_EEENSB_IJSK_SE_EEEEEEENSA_17SM75_U32x4_LDSM_NENSA_14SM90_TMA_STOREES29_NSA_17SM90_U32x4_STSM_NENSA_39AutoVectorizingCopyWithAssumedAlignmentILi128EEEEEEvvEEEEvNT_6ParamsE,@"STO_CUDA_ENTRY STV_DEFAULT"
_ZN7cutlass13device_kernelINS_4conv6kernel13ConvUniversalINS1_16ConvProblemShapeILNS1_8OperatorE2ELi2EEENS1_10collective14CollectiveConvINS1_47MainloopSm100TmaUmmaWarpSpecializedImplicitGemmILS5_2ELi17ELi2ELi1ELi2EN4cute5tupleIJNSA_1CILi2EEENSC_ILi1EEESE_EEEEENSB_IJNSC_ILi64EEENSB_IJNSC_ILi128EEEEEENSB_IJNSC_ILi32EEEEEEEEENS_6half_tESN_NSA_8TiledMMAINSA_8MMA_AtomIJNSA_20SM100_MMA_F16BF16_SSISN_SN_fLi64ELi128ELNSA_4UMMA5MajorE1ELSS_1ELNSR_7ScaleInE0ELST_0EEEEEENSA_6LayoutINSB_IJSE_SE_SE_EEENSB_IJNSC_ILi0EEESY_SY_EEEEENSB_IJNSA_10UnderscoreES11_S11_EEEEENS7_6detail27Sm100ImplicitGemmTileTraitsINSA_13SM90_TMA_LOADENSA_14ComposedLayoutINSA_7SwizzleILi3ELi4ELi3EEENSA_18smem_ptr_flag_bitsILi16EEENSW_INSB_IJSH_NSC_ILi8EEEEEENSB_IJSE_SH_EEEEEEEvEENS15_INSA_30SM90_TMA_LOAD_IM2COL_MULTICASTES1G_vEEEENS_8epilogue10collective18CollectiveEpilogueINS1L_23Sm100TmaWarpSpecializedILi4ELi2ELi16ELb1ELb0EEEJSM_NSB_IJNSW_ISH_SE_EENSW_ISK_SE_EEEEESN_NSB_IJlNSB_IJSE_llEEESY_EEESN_S1U_NS1L_6fusion15FusionCallbacksIS1P_NS1V_17LinearCombinationISN_fSN_fLNS_15FloatRoundStyleE2EEESM_S1S_JEEENSA_5SM1004TMEM4LOAD26SM100_TMEM_LOAD_16dp256b4xES16_NS17_INS18_ILi2ELi4ELi3EEES1B_NSW_INSB_IJS1C_SK_EEENSB_IJSK_SE_EEEEEEENSA_17SM75_U32x4_LDSM_NENSA_14SM90_TMA_STOREES29_NSA_17SM90_U32x4_STSM_NENSA_39AutoVectorizingCopyWithAssumedAlignmentILi128EEEEEEvvEEEEvNT_6ParamsE:
[----:B------:R-:W1:Y:S01]  /*0000*/  LDC R1, c[0x0][0x37c] ;  /* 0x0000df00ff017b82 */ /* 0x000e620000000800 */
[----:B------:R-:W2:Y:S01]  /*0010*/  S2R R73, SR_TID.X ;  /* 0x0000000000497919 */ /* 0x000ea20000002100 */
[----:B------:R-:W3:Y:S01]  /*0020*/  LDCU.64 UR6, c[0x0][0x890] ;  /* 0x00011200ff0677ac */ /* 0x000ee20008000a00 */
[----:B-1----:R-:W-:Y:S01]  /*0030*/  VIADD R1, R1, 0xfffffff8 ;  /* 0xfffffff801017836 */ /* 0x002fe20000000000 */
[----:B------:R-:W-:Y:S02]  /*0040*/  PRMT R59, RZ, 0x7610, R59 ;  /* 0x00007610ff3b7816 */ /* 0x000fe4000000003b */
[----:B------:R-:W-:Y:S01]  /*0050*/  ELECT P6, URZ, PT ;  /* 0x0000000000ff782f */ /* 0x000fe200038c0000 */
[----:B------:R-:W1:Y:S01]  /*0060*/  LDCU.64 UR46, c[0x0][0x358] ;  /* 0x00006b00ff2e77ac */ /* 0x000e620008000a00 */
[----:B---3--:R-:W-:-:S04]  /*0070*/  UISETP.NE.U32.AND UP0, UPT, UR6, URZ, UPT ;  /* 0x000000ff0600728c */ /* 0x008fc8000bf05070 */
[----:B------:R-:W-:Y:S01]  /*0080*/  UISETP.NE.AND.EX UP0, UPT, UR7, URZ, UPT, UP0 ;  /* 0x000000ff0700728c */ /* 0x000fe2000bf05300 */
[----:B--2---:R-:W-:-:S05]  /*0090*/  SHF.R.U32.HI R74, RZ, 0x5, R73 ;  /* 0x00000005ff4a7819 */ /* 0x004fca0000011649 */
[----:B------:R-:W2:Y:S02]  /*00a0*/  SHFL.IDX PT, R0, R74, RZ, 0x1f ;  /* 0x00001fff4a007589 */ /* 0x000ea400000e0000 */
[----:B--2---:R-:W-:Y:S01]  /*00b0*/  R2UR UR4, R0 ;  /* 0x00000000000472ca */ /* 0x004fe200000e0000 */
[----:B-1----:R-:W-:-:S14]  /*00c0*/  BRA.U UP0, `(.L_x_0) ;  /* 0x00000001002c7547 */ /* 0x002fdc000b800000 */
[----:B------:R-:W1:Y:S02]  /*00d0*/  LDCU.64 UR8, c[0x0][0x888] ;  /* 0x00011100ff0877ac */ /* 0x000e640008000a00 */
[----:B-1----:R-:W-:-:S04]  /*00e0*/  UISETP.NE.U32.AND UP0, UPT, UR8, URZ, UPT ;  /* 0x000000ff0800728c */ /* 0x002fc8000bf05070 */
[----:B------:R-:W-:-:S09]  /*00f0*/  UISETP.NE.AND.EX UP0, UPT, UR9, URZ, UPT, UP0 ;  /* 0x000000ff0900728c */ /* 0x000fd2000bf05300 */
[----:B------:R-:W-:Y:S05]  /*0100*/  BRA.U !UP0, `(.L_x_1) ;  /* 0x0000000108107547 */ /* 0x000fea000b800000 */
[----:B------:R-:W1:Y:S02]  /*0110*/  LDC.64 R2, c[0x0][0x888] ;  /* 0x00022200ff027b82 */ /* 0x000e640000000a00 */
[----:B-1----:R1:W5:Y:S01]  /*0120*/  LDG.E R35, desc[UR46][R2.64] ;  /* 0x0000002e02237981 */ /* 0x002362000c1e1900 */
[----:B------:R-:W-:Y:S01]  /*0130*/  HFMA2 R59, -RZ, RZ, 0, 5.9604644775390625e-08 ;  /* 0x00000001ff3b7431 */ /* 0x000fe200000001ff */
[----:B------:R-:W-:Y:S05]  /*0140*/  BRA `(.L_x_0) ;  /* 0x00000000000c7947 */ /* 0x000fea0003800000 */
.L_x_1:
[----:B------:R-:W1:Y:S01]  /*0150*/  LDCU UR5, c[0x0][0x880] ;  /* 0x00011000ff0577ac */ /* 0x000e620008000800 */
[----:B------:R-:W-:Y:S01]  /*0160*/  HFMA2 R59, -RZ, RZ, 0, 5.9604644775390625e-08 ;  /* 0x00000001ff3b7431 */ /* 0x000fe200000001ff */
[----:B-1----:R-:W-:Y:S02]  /*0170*/  MOV R35, UR5 ;  /* 0x0000000500237c02 */ /* 0x002fe40008000f00 */
.L_x_0:
[----:B------:R-:W2:Y:S02]  /*0180*/  LDCU.64 UR8, c[0x0][0x8b0] ;  /* 0x00011600ff0877ac */ /* 0x000ea40008000a00 */
[----:B--2---:R-:W-:-:S04]  /*0190*/  UISETP.NE.U32.AND UP0, UPT, UR8, URZ, UPT ;  /* 0x000000ff0800728c */ /* 0x004fc8000bf05070 */
[----:B------:R-:W-:-:S09]  /*01a0*/  UISETP.NE.AND.EX UP0, UPT, UR9, URZ, UPT, UP0 ;  /* 0x000000ff0900728c */ /* 0x000fd2000bf05300 */
[----:B------:R-:W-:Y:S05]  /*01b0*/  BRA.U UP0, `(.L_x_2) ;  /* 0x0000000100247547 */ /* 0x000fea000b800000 */
[----:B------:R-:W2:Y:S02]  /*01c0*/  LDCU.64 UR8, c[0x0][0x8a8] ;  /* 0x00011500ff0877ac */ /* 0x000ea40008000a00 */
[----:B--2---:R-:W-:-:S04]  /*01d0*/  UISETP.NE.U32.AND UP0, UPT, UR8, URZ, UPT ;  /* 0x000000ff0800728c */ /* 0x004fc8000bf05070 */
[----:B------:R-:W-:-:S09]  /*01e0*/  UISETP.NE.AND.EX UP0, UPT, UR9, URZ, UPT, UP0 ;  /* 0x000000ff0900728c */ /* 0x000fd2000bf05300 */
[----:B------:R-:W-:Y:S05]  /*01f0*/  BRA.U !UP0, `(.L_x_3) ;  /* 0x00000001080c7547 */ /* 0x000fea000b800000 */
[----:B-1----:R-:W1:Y:S02]  /*0200*/  LDC.64 R2, c[0x0][0x8a8] ;  /* 0x00022a00ff027b82 */ /* 0x002e640000000a00 */
[----:B-1----:R2:W5:Y:S01]  /*0210*/  LDG.E R33, desc[UR46][R2.64] ;  /* 0x0000002e02217981 */ /* 0x002562000c1e1900 */
[----:B------:R-:W-:Y:S05]  /*0220*/  BRA `(.L_x_2) ;  /* 0x0000000000087947 */ /* 0x000fea0003800000 */
.L_x_3:
[----:B------:R-:W2:Y:S02]  /*0230*/  LDCU UR5, c[0x0][0x8a0] ;  /* 0x00011400ff0577ac */ /* 0x000ea40008000800 */
[----:B--2---:R-:W-:Y:S02]  /*0240*/  MOV R33, UR5 ;  /* 0x0000000500217c02 */ /* 0x004fe40008000f00 */
.L_x_2:
[----:B------:R-:W-:Y:S01]  /*0250*/  IMAD.U32 R0, RZ, RZ, UR4 ;  /* 0x00000004ff007e24 */ /* 0x000fe2000f8e00ff */
[----:B------:R-:W-:Y:S04]  /*0260*/  BSSY.RECONVERGENT B0, `(.L_x_4) ;  /* 0x000000c000007945 */ /* 0x000fe80003800200 */
[C---:B------:R-:W-:Y:S02]  /*0270*/  ISETP.NE.OR P1, PT, R0.reuse, 0x1, !P6 ;  /* 0x000000010000780c */ /* 0x040fe40007725670 */
[----:B------:R-:W-:-:S11]  /*0280*/  ISETP.NE.OR P0, PT, R0, 0x3, !P6 ;  /* 0x000000030000780c */ /* 0x000fd60007705670 */
[----:B------:R-:W-:Y:S05]  /*0290*/  @P1 BRA `(.L_x_5) ;  /* 0x0000000000201947 */ /* 0x000fea0003800000 */
[----:B------:R-:W3:Y:S02]  /*02a0*/  LDCU.64 UR8, c[0x0][0x348] ;  /* 0x00006900ff0877ac */ /* 0x000ee40008000a00 */
[----:B---3--:R-:W-:Y:S02]  /*02b0*/  UIADD3 UR10, UP1, UPT, UR8, 0x80, URZ ;  /* 0x00000080080a7890 */ /* 0x008fe4000ff3e0ff */
[----:B------:R-:W-:Y:S02]  /*02c0*/  UIADD3 UR8, UP0, UPT, UR8, 0x180, URZ ;  /* 0x0000018008087890 */ /* 0x000fe4000ff1e0ff */
[----:B------:R-:W-:Y:S02]  /*02d0*/  UIADD3.X UR11, UPT, UPT, URZ, UR9, URZ, UP1, !UPT ;  /* 0x00000009ff0b7290 */ /* 0x000fe40008ffe4ff */
[----:B------:R-:W-:-:S07]  /*02e0*/  UIADD3.X UR9, UPT, UPT, URZ, UR9, URZ, UP0, !UPT ;  /* 0x00000009ff097290 */ /* 0x000fce00087fe4ff */
[----:B------:R3:W-:Y:S02]  /*02f0*/  UTMACCTL.PF [UR10] ;  /* 0x000000000a0079b9 */ /* 0x0007e40008040000 */
[----:B------:R3:W-:Y:S02]  /*0300*/  UTMACCTL.PF [UR8] ;  /* 0x00000000080079b9 */ /* 0x0007e40008040000 */
[----:B---3--:R-:W-:Y:S01]  /*0310*/  NOP ;  /* 0x0000000000007918 */ /* 0x008fe20000000000 */
.L_x_5:
[----:B------:R-:W-:Y:S05]  /*0320*/  BSYNC.RECONVERGENT B0 ;  /* 0x0000000000007941 */ /* 0x000fea0003800200 */
.L_x_4:
[----:B------:R-:W-:Y:S04]  /*0330*/  BSSY.RECONVERGENT B0, `(.L_x_6) ;  /* 0x000000a000007945 */ /* 0x000fe80003800200 */
        /* <DEDUP_REMOVED lines=9> */
.L_x_7:
[----:B------:R-:W-:Y:S05]  /*03d0*/  BSYNC.RECONVERGENT B0 ;  /* 0x0000000000007941 */ /* 0x000fea0003800200 */
.L_x_6:
[----:B------:R-:W3:Y:S01]  /*03e0*/  LDCU.64 UR8, c[0x0][0x888] ;  /* 0x00011100ff0877ac */ /* 0x000ee20008000a00 */
[----:B------:R-:W-:Y:S02]  /*03f0*/  UISETP.EQ.U32.AND UP1, UPT, UR6, URZ, UPT ;  /* 0x000000ff0600728c */ /* 0x000fe4000bf22070 */
[----:B------:R-:W-:Y:S02]  /*0400*/  UPLOP3.LUT UP6, UPT, UPT, UPT, UPT, 0x80, 0x8 ;  /* 0x000000000008789c */ /* 0x000fe40003fcf070 */
[----:B---3--:R-:W-:-:S04]  /*0410*/  UISETP.NE.U32.AND UP0, UPT, UR8, URZ, UPT ;  /* 0x000000ff0800728c */ /* 0x008fc8000bf05070 */
[----:B------:R-:W-:-:S04]  /*0420*/  UISETP.NE.AND.EX UP0, UPT, UR9, URZ, UPT, UP0 ;  /* 0x000000ff0900728c */ /* 0x000fc8000bf05300 */
[----:B------:R-:W-:-:S04]  /*0430*/  UISETP.EQ.OR.EX UP2, UPT, UR7, URZ, !UP0, UP1 ;  /* 0x000000ff0700728c */ /* 0x000fc8000c742710 */
[----:B------:R-:W-:-:S05]  /*0440*/  UP2UR UR49, UPR, URZ, 0x4 ;  /* 0x00000004ff317883 */ /* 0x000fca0008000000 */
[----:B------:R-:W-:Y:S07]  /*0450*/  BRA.U !UP2, `(.L_x_8) ;  /* 0x000000010a207547 */ /* 0x000fee000b800000 */
[----:B------:R-:W-:Y:S01]  /*0460*/  UISETP.NE.U32.AND UP2, UPT, UR6, URZ, UPT ;  /* 0x000000ff0600728c */ /* 0x000fe2000bf45070 */
[----:B-----5:R-:W-:Y:S01]  /*0470*/  FSETP.NEU.AND P0, PT, R35, RZ, PT ;  /* 0x000000ff2300720b */ /* 0x020fe20003f0d000 */
[----:B------:R-:W-:Y:S02]  /*0480*/  USEL UR5, URZ, 0xffffffff, UP0 ;  /* 0xffffffffff057887 */ /* 0x000fe40008000000 */
[----:B------:R-:W-:-:S10]  /*0490*/  UISETP.NE.AND.EX UP2, UPT, UR7, URZ, UPT, UP2 ;  /* 0x000000ff0700728c */ /* 0x000fd4000bf45320 */
[----:B------:R-:W-:Y:S01]  /*04a0*/  VOTEU.ANY UP1, P0 ;  /* 0x0000000000ff7886 */ /* 0x000fe20000020100 */
[----:B------:R-:W-:-:S04]  /*04b0*/  @!UP2 USEL UR5, URZ, 0xffffffff, UP1 ;  /* 0xffffffffff05a887 */ /* 0x000fc80008800000 */
[----:B------:R-:W-:-:S04]  /*04c0*/  ULOP3.LUT UR5, UR5, 0x1, URZ, 0xc0, !UPT ;  /* 0x0000000105057892 */ /* 0x000fc8000f8ec0ff */
[----:B------:R-:W-:-:S11]  /*04d0*/  UISETP.NE.U32.AND UP6, UPT, UR5, 0x1, UPT ;  /* 0x000000010500788c */ /* 0x000fd6000bfc5070 */
.L_x_8:
[----:B-12---:R-:W1:Y:S02]  /*04e0*/  SHFL.IDX PT, R2, R74, RZ, 0x1f ;  /* 0x00001fff4a027589 */ /* 0x006e6400000e0000 */
[----:B-1----:R-:W-:-:S13]  /*04f0*/  ISETP.NE.AND P0, PT, R2, RZ, PT ;  /* 0x000000ff0200720c */ /* 0x002fda0003f05270 */
[----:B------:R-:W-:Y:S05]  /*0500*/  @P0 BRA `(.L_x_9) ;  /* 0x0000000000cc0947 */ /* 0x000fea0003800000 */
[----:B------:R-:W-:Y:S01]  /*0510*/  ELECT P0, URZ, PT ;  /* 0x0000000000ff782f */ /* 0x000fe20003800000 */
[----:B------:R-:W-:-:S12]  /*0520*/  BSSY.RECONVERGENT B0, `(.L_x_9) ;  /* 0x0000031000007945 */ /* 0x000fd80003800200 */
[----:B------:R-:W-:Y:S05]  /*0530*/  @!P0 BRA `(.L_x_10) ;  /* 0x0000000000bc8947 */ /* 0x000fea0003800000 */
[----:B------:R-:W1:Y:S01]  /*0540*/  S2UR UR7, SR_CgaCtaId ;  /* 0x00000000000779c3 */ /* 0x000e620000008800 */
[----:B------:R-:W-:Y:S01]  /*0550*/  UMOV UR8, 0x400 ;  /* 0x0000040000087882 */ /* 0x000fe20000000000 */
[----:B------:R-:W-:Y:S01]  /*0560*/  UMOV UR6, 0x1 ;  /* 0x0000000100067882 */ /* 0x000fe20000000000 */
[----:B------:R-:W-:Y:S02]  /*0570*/  UMOV UR5, 0x2 ;  /* 0x0000000200057882 */ /* 0x000fe40000000000 */
[----:B------:R-:W-:-:S04]  /*0580*/  UIADD3 UR10, UPT, UPT, -UR5, 0x100000, URZ ;  /* 0x00100000050a7890 */ /* 0x000fc8000fffe1ff */
[----:B------:R-:W-:Y:S02]  /*0590*/  USHF.L.U32 UR11, UR10, 0xb, URZ ;  /* 0x0000000b0a0b7899 */ /* 0x000fe400080006ff */
[----:B------:R-:W-:Y:S02]  /*05a0*/  USHF.L.U32 UR10, UR10, 0x1, URZ ;  /* 0x000000010a0a7899 */ /* 0x000fe400080006ff */
[----:B-1----:R-:W-:Y:S02]  /*05b0*/  ULEA UR7, UR7, UR8, 0x18 ;  /* 0x0000000807077291 */ /* 0x002fe4000f8ec0ff */
[----:B------:R-:W-:-:S04]  /*05c0*/  UIADD3 UR8, UPT, UPT, -UR6, 0x100000, URZ ;  /* 0x0010000006087890 */ /* 0x000fc8000fffe1ff */
[----:B------:R-:W-:Y:S02]  /*05d0*/  USHF.L.U32 UR9, UR8, 0xb, URZ ;  /* 0x0000000b08097899 */ /* 0x000fe400080006ff */
[----:B------:R-:W-:Y:S01]  /*05e0*/  USHF.L.U32 UR8, UR8, 0x1, URZ ;  /* 0x0000000108087899 */ /* 0x000fe200080006ff */
[----:B------:R-:W1:Y:S11]  /*05f0*/  FENCE.VIEW.ASYNC.S ;  /* 0x00000000000073c6 */ /* 0x000e760000000000 */
[----:B-1----:R1:W2:Y:S01]  /*0600*/  SYNCS.EXCH.64 URZ, [UR7], UR8 ;  /* 0x0000000807ff75b2 */ /* 0x0022a20008000100 */
[----:B------:R1:W3:Y:S01]  /*0610*/  SYNCS.EXCH.64 URZ, [UR7+0x88], UR10 ;  /* 0x0000880a07ff75b2 */ /* 0x0002e20008000100 */
[----:B------:R1:W4:Y:S01]  /*0620*/  SYNCS.EXCH.64 URZ, [UR7+0x8], UR8 ;  /* 0x0000080807ff75b2 */ /* 0x0003220008000100 */
[----:B------:R1:W1:Y:S01]  /*0630*/  SYNCS.EXCH.64 URZ, [UR7+0x90], UR10 ;  /* 0x0000900a07ff75b2 */ /* 0x0002620008000100 */
        /* <DEDUP_REMOVED lines=30> */
[----:B--234-:R-:W-:Y:S01]  /*0820*/  NOP ;  /* 0x0000000000007918 */ /* 0x01cfe20000000000 */
.L_x_10:
[----:B-1----:R-:W-:Y:S05]  /*0830*/  BSYNC.RECONVERGENT B0 ;  /* 0x0000000000007941 */ /* 0x002fea0003800200 */
.L_x_9:
[----:B------:R-:W1:Y:S01]  /*0840*/  SHFL.IDX PT, R2, R74, RZ, 0x1f ;  /* 0x00001fff4a027589 */ /* 0x000e6200000e0000 */
[----:B------:R-:W-:Y:S01]  /*0850*/  NOP ;  /* 0x0000000000007918 */ /* 0x000fe20000000000 */
[----:B-1----:R-:W-:-:S13]  /*0860*/  ISETP.NE.AND P0, PT, R2, 0x1, PT ;  /* 0x000000010200780c */ /* 0x002fda0003f05270 */
[----:B------:R-:W-:Y:S05]  /*0870*/  @P0 BRA `(.L_x_11) ;  /* 0x0000000000580947 */ /* 0x000fea0003800000 */
[----:B------:R-:W1:Y:S01]  /*0880*/  S2UR UR7, SR_CgaCtaId ;  /* 0x00000000000779c3 */ /* 0x000e620000008800 */
[----:B------:R-:W-:Y:S01]  /*0890*/  UMOV UR8, 0x400 ;  /* 0x0000040000087882 */ /* 0x000fe20000000000 */
[----:B------:R-:W-:Y:S01]  /*08a0*/  UMOV UR6, 0x20 ;  /* 0x0000002000067882 */ /* 0x000fe20000000000 */
[----:B------:R-:W-:Y:S01]  /*08b0*/  UMOV UR5, 0x80 ;  /* 0x0000008000057882 */ /* 0x000fe20000000000 */
[----:B------:R-:W-:Y:S01]  /*08c0*/  ELECT P0, URZ, PT ;  /* 0x0000000000ff782f */ /* 0x000fe20003800000 */
        /* <DEDUP_REMOVED lines=8> */
[----:B-1----:R1:W2:Y:S01]  /*0950*/  SYNCS.EXCH.64 URZ, [UR7+0x110], UR8 ;  /* 0x0001100807ff75b2 */ /* 0x0022a20008000100 */
[----:B------:R1:W3:Y:S01]  /*0960*/  SYNCS.EXCH.64 URZ, [UR7+0x130], UR10 ;  /* 0x0001300a07ff75b2 */ /* 0x0002e20008000100 */
[----:B------:R1:W4:Y:S01]  /*0970*/  SYNCS.EXCH.64 URZ, [UR7+0x118], UR8 ;  /* 0x0001180807ff75b2 */ /* 0x0003220008000100 */
[----:B------:R1:W1:Y:S01]  /*0980*/  SYNCS.EXCH.64 URZ, [UR7+0x138], UR10 ;  /* 0x0001380a07ff75b2 */ /* 0x0002620008000100 */
[----:B------:R1:W1:Y:S01]  /*0990*/  SYNCS.EXCH.64 URZ, [UR7+0x120], UR8 ;  /* 0x0001200807ff75b2 */ /* 0x0002620008000100 */
[----:B------:R1:W1:Y:S01]  /*09a0*/  SYNCS.EXCH.64 URZ, [UR7+0x140], UR10 ;  /* 0x0001400a07ff75b2 */ /* 0x0002620008000100 */
[----:B------:R1:W1:Y:S01]  /*09b0*/  SYNCS.EXCH.64 URZ, [UR7+0x128], UR8 ;  /* 0x0001280807ff75b2 */ /* 0x0002620008000100 */
[----:B------:R1:W1:Y:S01]  /*09c0*/  SYNCS.EXCH.64 URZ, [UR7+0x148], UR10 ;  /* 0x0001480a07ff75b2 */ /* 0x0002620008000100 */
[----:B------:R-:W-:Y:S01]  /*09d0*/  NOP ;  /* 0x0000000000007918 */ /* 0x000fe20000000000 */
.L_x_11:
[----:B------:R-:W2:Y:S01]  /*09e0*/  SHFL.IDX PT, R2, R74, RZ, 0x1f ;  /* 0x00001fff4a027589 */ /* 0x000ea200000e0000 */
[----:B------:R-:W-:Y:S01]  /*09f0*/  NOP ;  /* 0x0000000000007918 */ /* 0x000fe20000000000 */
[----:B--2---:R-:W-:-:S13]  /*0a00*/  ISETP.NE.AND P0, PT, R2, 0x3, PT ;  /* 0x000000030200780c */ /* 0x004fda0003f05270 */
[----:B------:R-:W-:Y:S05]  /*0a10*/  @P0 BRA `(.L_x_12) ;  /* 0x0000000000300947 */ /* 0x000fea0003800000 */
[----:B------:R-:W2:Y:S01]  /*0a20*/  S2UR UR6, SR_CgaCtaId ;  /* 0x00000000000679c3 */ /* 0x000ea20000008800 */
[----:B-1----:R-:W-:Y:S01]  /*0a30*/  UMOV UR7, 0x400 ;  /* 0x0000040000077882 */ /* 0x002fe20000000000 */
[----:B------:R-:W-:Y:S01]  /*0a40*/  UMOV UR5, 0x20 ;  /* 0x0000002000057882 */ /* 0x000fe20000000000 */
[----:B------:R-:W-:Y:S01]  /*0a50*/  ELECT P0, URZ, PT ;  /* 0x0000000000ff782f */ /* 0x000fe20003800000 */
[----:B------:R-:W-:-:S04]  /*0a60*/  UIADD3 UR8, UPT, UPT, -UR5, 0x100000, URZ ;  /* 0x0010000005087890 */ /* 0x000fc8000fffe1ff */
[----:B------:R-:W-:Y:S02]  /*0a70*/  USHF.L.U32 UR9, UR8, 0xb, URZ ;  /* 0x0000000b08097899 */ /* 0x000fe400080006ff */
[----:B------:R-:W-:Y:S02]  /*0a80*/  USHF.L.U32 UR8, UR8, 0x1, URZ ;  /* 0x0000000108087899 */ /* 0x000fe400080006ff */
[----:B--2---:R-:W-:Y:S01]  /*0a90*/  ULEA UR6, UR6, UR7, 0x18 ;  /* 0x0000000706067291 */ /* 0x004fe2000f8ec0ff */
[----:B------:R-:W1:Y:S11]  /*0aa0*/  FENCE.VIEW.ASYNC.S ;  /* 0x00000000000073c6 */ /* 0x000e760000000000 */
[----:B-1----:R2:W1:Y:S01]  /*0ab0*/  SYNCS.EXCH.64 URZ, [UR6+0x150], UR8 ;  /* 0x0001500806ff75b2 */ /* 0x0024620008000100 */
[----:B------:R2:W1:Y:S02]  /*0ac0*/  SYNCS.EXCH.64 URZ, [UR6+0x158], UR8 ;  /* 0x0001580806ff75b2 */ /* 0x0004640008000100 */
[----:B--2---:R-:W-:Y:S01]  /*0ad0*/  NOP ;  /* 0x0000000000007918 */ /* 0x004fe20000000000 */
.L_x_12:
[----:B------:R-:W2:Y:S01]  /*0ae0*/  SHFL.IDX PT, R2, R74, RZ, 0x1f ;  /* 0x00001fff4a027589 */ /* 0x000ea200000e0000 */
[----:B------:R-:W-:Y:S01]  /*0af0*/  NOP ;  /* 0x0000000000007918 */ /* 0x000fe20000000000 */
[----:B--2---:R-:W-:-:S13]  /*0b00*/  ISETP.NE.AND P0, PT, R2, 0x4, PT ;  /* 0x000000040200780c */ /* 0x004fda0003f05270 */
[----:B------:R-:W-:Y:S05]  /*0b10*/  @P0 BRA `(.L_x_13) ;  /* 0x0000000000440947 */ /* 0x000fea0003800000 */
[----:B------:R-:W2:Y:S01]  /*0b20*/  S2UR UR6, SR_CgaCtaId ;  /* 0x00000000000679c3 */ /* 0x000ea20000008800 */
[----:B-1----:R-:W-:Y:S01]  /*0b30*/  UMOV UR8, 0x1e0 ;  /* 0x000001e000087882 */ /* 0x002fe20000000000 */
[----:B------:R-:W-:Y:S01]  /*0b40*/  UMOV UR7, 0x400 ;  /* 0x0000040000077882 */ /* 0x000fe20000000000 */
[----:B------:R-:W-:Y:S01]  /*0b50*/  USEL UR8, UR8, 0x1a0, UP6 ;  /* 0x000001a008087887 */ /* 0x000fe2000b000000 */
[----:B------:R-:W-:Y:S01]  /*0b60*/  UMOV UR5, 0x1 ;  /* 0x0000000100057882 */ /* 0x000fe20000000000 */
[----:B------:R-:W-:Y:S01]  /*0b70*/  ELECT P0, URZ, PT ;  /* 0x0000000000ff782f */ /* 0x000fe20003800000 */
[----:B------:R-:W-:-:S04]  /*0b80*/  UIADD3 UR10, UPT, UPT, -UR5, 0x100000, URZ ;  /* 0x00100000050a7890 */ /* 0x000fc8000fffe1ff */
[----:B------:R-:W-:Y:S02]  /*0b90*/  USHF.L.U32 UR11, UR10, 0xb, URZ ;  /* 0x0000000b0a0b7899 */ /* 0x000fe400080006ff */
[----:B------:R-:W-:Y:S02]  /*0ba0*/  USHF.L.U32 UR10, UR10, 0x1, URZ ;  /* 0x000000010a0a7899 */ /* 0x000fe400080006ff */
        /* <DEDUP_REMOVED lines=8> */
.L_x_13:
[----:B------:R-:W2:Y:S01]  /*0c30*/  SHFL.IDX PT, R2, R74, RZ, 0x1f ;  /* 0x00001fff4a027589 */ /* 0x000ea200000e0000 */
[----:B------:R-:W1:Y:S01]  /*0c40*/  S2UR UR48, SR_CgaCtaId ;  /* 0x00000000003079c3 */ /* 0x000e620000008800 */
[----:B------:R-:W-:Y:S01]  /*0c50*/  NOP ;  /* 0x0000000000007918 */ /* 0x000fe20000000000 */
[----:B--2---:R-:W-:-:S13]  /*0c60*/  ISETP.NE.AND P0, PT, R2, 0x5, PT ;  /* 0x000000050200780c */ /* 0x004fda0003f05270 */
[----:B-1----:R-:W-:Y:S05]  /*0c70*/  @P0 BRA `(.L_x_14) ;  /* 0x0000000000440947 */ /* 0x002fea0003800000 */
[----:B------:R-:W-:Y:S01]  /*0c80*/  UMOV UR7, 0x400 ;  /* 0x0000040000077882 */ /* 0x000fe20000000000 */
[----:B------:R-:W-:Y:S01]  /*0c90*/  UMOV UR6, 0x1 ;  /* 0x0000000100067882 */ /* 0x000fe20000000000 */
[----:B------:R-:W-:Y:S01]  /*0ca0*/  UMOV UR5, 0x80 ;  /* 0x0000008000057882 */ /* 0x000fe20000000000 */
[----:B------:R-:W-:Y:S02]  /*0cb0*/  ULEA UR7, UR48, UR7, 0x18 ;  /* 0x0000000730077291 */ /* 0x000fe4000f8ec0ff */
[----:B------:R-:W-:-:S04]  /*0cc0*/  UIADD3 UR8, UPT, UPT, -UR6, 0x100000, URZ ;  /* 0x0010000006087890 */ /* 0x000fc8000fffe1ff */
[----:B------:R-:W-:Y:S02]  /*0cd0*/  USHF.L.U32 UR9, UR8, 0xb, URZ ;  /* 0x0000000b08097899 */ /* 0x000fe400080006ff */
[----:B------:R-:W-:Y:S02]  /*0ce0*/  USHF.L.U32 UR8, UR8, 0x1, URZ ;  /* 0x0000000108087899 */ /* 0x000fe400080006ff */
[----:B------:R-:W-:-:S04]  /*0cf0*/  UIADD3 UR10, UPT, UPT, -UR5, 0x100000, URZ ;  /* 0x00100000050a7890 */ /* 0x000fc8000fffe1ff */
[----:B------:R-:W-:Y:S02]  /*0d00*/  USHF.L.U32 UR11, UR10, 0xb, URZ ;  /* 0x0000000b0a0b7899 */ /* 0x000fe400080006ff */
[----:B------:R-:W-:Y:S01]  /*0d10*/  USHF.L.U32 UR10, UR10, 0x1, URZ ;  /* 0x000000010a0a7899 */ /* 0x000fe200080006ff */
[----:B------:R-:W-:Y:S01]  /*0d20*/  ELECT P0, URZ, PT ;  /* 0x0000000000ff782f */ /* 0x000fe20003800000 */
[----:B------:R-:W1:Y:S02]  /*0d30*/  FENCE.VIEW.ASYNC.S ;  /* 0x00000000000073c6 */ /* 0x000e640000000000 */
[----:B-1----:R1:W2:Y:S08]  /*0d40*/  SYNCS.EXCH.64 URZ, [UR7+0x170], UR8 ;  /* 0x0001700807ff75b2 */ /* 0x0022b00008000100 */
[----:B------:R1:W1:Y:S01]  /*0d50*/  SYNCS.EXCH.64 URZ, [UR7+0x180], UR10 ;  /* 0x0001800a07ff75b2 */ /* 0x0002620008000100 */
[----:B------:R1:W1:Y:S01]  /*0d60*/  SYNCS.EXCH.64 URZ, [UR7+0x178], UR8 ;  /* 0x0001780807ff75b2 */ /* 0x0002620008000100 */
[----:B------:R1:W1:Y:S01]  /*0d70*/  SYNCS.EXCH.64 URZ, [UR7+0x188], UR10 ;  /* 0x0001880a07ff75b2 */ /* 0x0002620008000100 */
[----:B------:R-:W-:Y:S01]  /*0d80*/  NOP ;  /* 0x0000000000007918 */ /* 0x000fe20000000000 */
.L_x_14:
[----:B------:R-:W3:Y:S01]  /*0d90*/  LDCU UR5, c[0x0][0x36c] ;  /* 0x00006d80ff0577ac */ /* 0x000ee20008000800 */
[----:B------:R-:W-:Y:S01]  /*0da0*/  ISETP.NE.OR P6, PT, R0, 0x2, !P6 ;  /* 0x000000020000780c */ /* 0x000fe200077c5670 */
[----:B------:R-:W-:Y:S01]  /*0db0*/  NOP ;  /* 0x0000000000007918 */ /* 0x000fe20000000000 */
[----:B------:R-:W-:Y:S01]  /*0dc0*/  LOP3.LUT R8, R73, 0x1f, RZ, 0xc0, !PT ;  /* 0x0000001f49087812 */ /* 0x000fe200078ec0ff */
[----:B------:R-:W-:Y:S02]  /*0dd0*/  UISETP.NE.AND UP5, UPT, UR4, 0x2, UPT ;  /* 0x000000020400788c */ /* 0x000fe4000bfa5270 */
[----:B------:R-:W-:Y:S02]  /*0de0*/  UISETP.NE.AND UP4, UPT, UR4, URZ, UPT ;  /* 0x000000ff0400728c */ /* 0x000fe4000bf85270 */
[----:B---3--:R-:W-:-:S09]  /*0df0*/  UISETP.EQ.U32.AND UP1, UPT, UR5, 0x1, UPT ;  /* 0x000000010500788c */ /* 0x008fd2000bf22070 */
[----:B------:R-:W-:Y:S05]  /*0e00*/  BRA.U !UP1, `(.L_x_15) ;  /* 0x0000000109087547 */ /* 0x000fea000b800000 */
[----:B-12-4-:R-:W-:Y:S01]  /*0e10*/  UCGABAR_ARV ;  /* 0x00000000000079c7 */ /* 0x016fe20008000000 */
[----:B------:R-:W-:Y:S05]  /*0e20*/  BRA `(.L_x_16) ;  /* 0x0000000000047947 */ /* 0x000fea0003800000 */
.L_x_15:
[----:B-12-4-:R-:W-:Y:S01]  /*0e30*/  NOP ;  /* 0x0000000000007918 */ /* 0x016fe20000000000 */
.L_x_16:
[----:B------:R-:W1:Y:S01]  /*0e40*/  S2R R19, SR_CTAID.Y ;  /* 0x0000000000137919 */ /* 0x000e620000002600 */
[----:B------:R-:W2:Y:S01]  /*0e50*/  S2UR UR6, SR_CTAID.X ;  /* 0x00000000000679c3 */ /* 0x000ea20000002500 */
[----:B------:R-:W-:-:S05]  /*0e60*/  CS2R.32 R64, SR_CgaSize ;  /* 0x0000000000407805 */ /* 0x000fca0000008a00 */
[----:B------:R-:W-:-:S05]  /*0e70*/  IMAD R64, R64, -0xa0, RZ ;  /* 0xffffff6040407824 */ /* 0x000fca00078e02ff */
[----:B------:R-:W-:-:S14]  /*0e80*/  R2UR UR7, R64 ;  /* 0x00000000400772ca */ /* 0x000fdc00000e0000 */
[----:B------:R-:W3:Y:S01]  /*0e90*/  LDCU UR7, c[0x0][UR7+0x2b0] ;  /* 0x00005600070777ac */ /* 0x000ee20008000800 */
[----:B------:R-:W-:-:S05]  /*0ea0*/  CS2R.32 R64, SR_CgaSize ;  /* 0x0000000000407805 */ /* 0x000fca0000008a00 */
[----:B------:R-:W-:-:S05]  /*0eb0*/  IMAD R64, R64, -0xa0, RZ ;  /* 0xffffff6040407824 */ /* 0x000fca00078e02ff */
[----:B------:R-:W-:-:S14]  /*0ec0*/  R2UR UR5, R64 ;  /* 0x00000000400572ca */ /* 0x000fdc00000e0000 */
[----:B------:R-:W4:Y:S01]  /*0ed0*/  LDCU UR5, c[0x0][UR5+0x2b4] ;  /* 0x00005680050577ac */ /* 0x000f220008000800 */
[----:B------:R-:W-:-:S05]  /*0ee0*/  CS2R.32 R0, SR_CgaSize ;  /* 0x0000000000007805 */ /* 0x000fca0000008a00 */
[----:B------:R-:W-:-:S06]  /*0ef0*/  IMAD R0, R0, -0xa0, RZ ;  /* 0xffffff6000007824 */ /* 0x000fcc00078e02ff */
[----:B------:R-:W4:Y:S01]  /*0f00*/  LDC R0, c[0x0][R0+0x2a4] ;  /* 0x0000a90000007b82 */ /* 0x000f220000000800 */
[----:B------:R-:W-:Y:S02]  /*0f10*/  USHF.L.U32 UR34, UR48, 0xa, URZ ;  /* 0x0000000a30227899 */ /* 0x000fe400080006ff */
[----:B------:R-:W-:Y:S02]  /*0f20*/  USHF.L.U32 UR30, UR48, 0x4, URZ ;  /* 0x00000004301e7899 */ /* 0x000fe400080006ff */
[----:B------:R-:W-:Y:S02]  /*0f30*/  ULOP3.LUT UR34, UR34, 0x400, URZ, 0xc0, !UPT ;  /* 0x0000040022227892 */ /* 0x000fe4000f8ec0ff */
[----:B------:R-:W-:Y:S01]  /*0f40*/  ULOP3.LUT UR30, UR30, 0x10, URZ, 0xc0, !UPT ;  /* 0x000000101e1e7892 */ /* 0x000fe2000f8ec0ff */
[----:B------:R-:W4:Y:S01]  /*0f50*/  LDC R11, c[0x0][0xb24] ;  /* 0x0002c900ff0b7b82 */ /* 0x000f220000000800 */
[----:B------:R-:W-:Y:S01]  /*0f60*/  UISETP.NE.AND UP2, UPT, UR4, 0x2, UPT ;  /* 0x000000020400788c */ /* 0x000fe2000bf45270 */
[----:B--2---:R-:W-:-:S02]  /*0f70*/  I2FP.F32.U32 R64, UR6 ;  /* 0x0000000600407c45 */ /* 0x004fc40008201000 */
[----:B------:R-:W-:-:S05]  /*0f80*/  CS2R.32 R3, SR_CgaSize ;  /* 0x0000000000037805 */ /* 0x000fca0000008a00 */
[----:B------:R-:W-:-:S06]  /*0f90*/  IMAD R3, R3, -0xa0, RZ ;  /* 0xffffff6003037824 */ /* 0x000fcc00078e02ff */
[----:B------:R-:W2:Y:S01]  /*0fa0*/  LDC R3, c[0x0][R3+0x2a0] ;  /* 0x0000a80003037b82 */ /* 0x000ea20000000800 */
[----:B------:R-:W-:Y:S01]  /*0fb0*/  MOV R21, UR6 ;  /* 0x0000000600157c02 */ /* 0x000fe20008000f00 */
[----:B---3--:R-:W-:Y:S01]  /*0fc0*/  FMUL R64, R64, UR7 ;  /* 0x0000000740407c20 */ /* 0x008fe20008400000 */
[----:B-1----:R-:W-:-:S05]  /*0fd0*/  I2FP.F32.U32 R2, R19 ;  /* 0x0000001300027245 */ /* 0x002fca0000201000 */
[----:B------:R-:W1:Y:S01]  /*0fe0*/  S2UR UR45, SR_CTAID.Z ;  /* 0x00000000002d79c3 */ /* 0x000e620000002700 */
[----:B------:R-:W3:Y:S01]  /*0ff0*/  F2I.U32.TRUNC.NTZ R64, R64 ;  /* 0x0000004000407305 */ /* 0x000ee2000020f000 */
[----:B----4-:R-:W-:Y:S01]  /*1000*/  FMUL R2, R2, UR5 ;  /* 0x0000000502027c20 */ /* 0x010fe20008400000 */
[----:B------:R-:W4:Y:S01]  /*1010*/  LDCU UR5, c[0x0][0xb30] ;  /* 0x00016600ff0577ac */ /* 0x000f220008000800 */
[----:B------:R-:W-:-:S04]  /*1020*/  ISETP.GE.AND P0, PT, R11, 0x1, PT ;  /* 0x000000010b00780c */ /* 0x000fc80003f06270 */
[----:B------:R-:W1:Y:S01]  /*1030*/  LDC R26, c[0x0][0xb24] ;  /* 0x0002c900ff1a7b82 */ /* 0x000e620000000800 */
[----:B------:R-:W4:Y:S01]  /*1040*/  F2I.U32.TRUNC.NTZ R58, R2 ;  /* 0x00000002003a7305 */ /* 0x000f22000020f000 */
[----:B---3--:R-:W-:-:S05]  /*1050*/  IADD3 R64, PT, PT, -R64, RZ, RZ ;  /* 0x000000ff40407210 */ /* 0x008fca0007ffe1ff */
[----:B--2---:R-:W-:Y:S01]  /*1060*/  IMAD R64, R3, R64, UR6 ;  /* 0x0000000603407e24 */ /* 0x004fe2000f8e0240 */
[----:B----4-:R-:W-:-:S05]  /*1070*/  IADD3 R58, PT, PT, -R58, RZ, RZ ;  /* 0x000000ff3a3a7210 */ /* 0x010fca0007ffe1ff */
[----:B------:R-:W-:Y:S01]  /*1080*/  IMAD R58, R0, R58, R19 ;  /* 0x0000003a003a7224 */ /* 0x000fe200078e0213 */
[----:B------:R-:W-:Y:S01]  /*1090*/  PRMT R0, RZ, 0x7610, R0 ;  /* 0x00007610ff007816 */ /* 0x000fe20000000000 */
[----:B------:R-:W-:Y:S06]  /*10a0*/  BRA.U UP4, `(.L_x_17) ;  /* 0x0000000104207547 */ /* 0x000fec000b800000 */
[C---:B------:R-:W-:Y:S02]  /*10b0*/  ISETP.NE.AND P3, PT, R58.reuse, RZ, PT ;  /* 0x000000ff3a00720c */ /* 0x040fe40003f65270 */
[----:B------:R-:W-:Y:S02]  /*10c0*/  ISETP.NE.AND P1, PT, R58, RZ, PT ;  /* 0x000000ff3a00720c */ /* 0x000fe40003f25270 */
[C---:B------:R-:W-:Y:S02]  /*10d0*/  ISETP.NE.AND P2, PT, R64.reuse, 0x1, PT ;  /* 0x000000014000780c */ /* 0x040fe40003f45270 */
[----:B------:R-:W-:Y:S02]  /*10e0*/  SEL R0, RZ, 0x2, P3 ;  /* 0x00000002ff007807 */ /* 0x000fe40001800000 */
[----:B------:R-:W-:Y:S02]  /*10f0*/  ISETP.EQ.OR P1, PT, R64, RZ, !P1 ;  /* 0x000000ff4000720c */ /* 0x000fe40004f22670 */
[----:B------:R-:W-:-:S02]  /*1100*/  SEL R0, R0, 0x2, P2 ;  /* 0x0000000200007807 */ /* 0x000fc40001000000 */
[----:B------:R-:W-:-:S05]  /*1110*/  SEL R3, RZ, 0x1, !P1 ;  /* 0x00000001ff037807 */ /* 0x000fca0004800000 */
[----:B------:R-:W-:Y:S02]  /*1120*/  IMAD.IADD R0, R3, 0x1, R0 ;  /* 0x0000000103007824 */ /* 0x000fe400078e0200 */
.L_x_17:
[----:B------:R-:W-:Y:S05]  /*1130*/  @!P0 BRA `(.L_x_18) ;  /* 0x0000000000b88947 */ /* 0x000fea0003800000 */
[----:B------:R-:W2:Y:S01]  /*1140*/  LDC.64 R4, c[0x0][0xb18] ;  /* 0x0002c600ff047b82 */ /* 0x000ea20000000a00 */
[----:B------:R-:W-:-:S07]  /*1150*/  ISETP.NE.AND P0, PT, R11, 0x1, PT ;  /* 0x000000010b00780c */ /* 0x000fce0003f05270 */
[----:B------:R-:W3:Y:S08]  /*1160*/  LDC R10, c[0x0][0xb0c] ;  /* 0x0002c300ff0a7b82 */ /* 0x000ef00000000800 */
[----:B------:R-:W4:Y:S08]  /*1170*/  LDC R13, c[0x0][0x370] ;  /* 0x0000dc00ff0d7b82 */ /* 0x000f300000000800 */
[----:B------:R-:W1:Y:S01]  /*1180*/  LDC R12, c[0x0][0x374] ;  /* 0x0000dd00ff0c7b82 */ /* 0x000e620000000800 */
[----:B--2---:R-:W-:-:S07]  /*1190*/  ISETP.NE.AND P1, PT, R4, 0x1, PT ;  /* 0x000000010400780c */ /* 0x004fce0003f25270 */
[----:B------:R-:W4:Y:S01]  /*11a0*/  LDC.64 R6, c[0x0][0xb10] ;  /* 0x0002c400ff067b82 */ /* 0x000f220000000a00 */
[----:B---3--:R-:W-:-:S07]  /*11b0*/  ISETP.NE.AND P2, PT, R10, 0x1, PT ;  /* 0x000000010a00780c */ /* 0x008fce0003f45270 */
[----:B------:R-:W2:Y:S08]  /*11c0*/  LDC R9, c[0x0][0xb20] ;  /* 0x0002c800ff097b82 */ /* 0x000eb00000000800 */
[----:B------:R-:W3:Y:S01]  /*11d0*/  LDC.64 R2, c[0x0][0xb28] ;  /* 0x0002ca00ff027b82 */ /* 0x000ee20000000a00 */
[----:B-1----:R-:W-:-:S04]  /*11e0*/  IMAD.HI.U32 R14, R12, R5, RZ ;  /* 0x000000050c0e7227 */ /* 0x002fc800078e00ff */
[----:B----4-:R-:W-:-:S04]  /*11f0*/  IMAD.HI.U32 R16, R13, R6, RZ ;  /* 0x000000060d107227 */ /* 0x010fc800078e00ff */
[----:B------:R-:W-:Y:S01]  /*1200*/  IMAD.HI.U32 R18, R21, R6, RZ ;  /* 0x0000000615127227 */ /* 0x000fe200078e00ff */
[----:B------:R-:W-:Y:S02]  /*1210*/  @P2 SHF.R.U32.HI R13, RZ, R7, R16 ;  /* 0x00000007ff0d2219 */ /* 0x000fe40000011610 */
[----:B--2---:R-:W-:Y:S01]  /*1220*/  @P1 SHF.R.U32.HI R12, RZ, R9, R14 ;  /* 0x00000009ff0c1219 */ /* 0x004fe2000001160e */
[----:B------:R-:W-:Y:S01]  /*1230*/  IMAD.HI.U32 R16, R19, R5, RZ ;  /* 0x0000000513107227 */ /* 0x000fe200078e00ff */
[----:B------:R-:W-:-:S04]  /*1240*/  SHF.R.U32.HI R18, RZ, R7, R18 ;  /* 0x00000007ff127219 */ /* 0x000fc80000011612 */
[----:B------:R-:W-:Y:S01]  /*1250*/  SHF.R.U32.HI R16, RZ, R9, R16 ;  /* 0x00000009ff107219 */ /* 0x000fe20000011610 */
[----:B---3--:R-:W-:Y:S01]  /*1260*/  IMAD.HI.U32 R14, R12, R2, RZ ;  /* 0x000000020c0e7227 */ /* 0x008fe200078e00ff */
[----:B------:R-:W-:Y:S02]  /*1270*/  SEL R7, R21, R18, !P2 ;  /* 0x0000001215077207 */ /* 0x000fe40005000000 */
[----:B------:R-:W-:Y:S01]  /*1280*/  SEL R5, R19, R16, !P1 ;  /* 0x0000001013057207 */ /* 0x000fe20004800000 */
[----:B------:R-:W-:Y:S01]  /*1290*/  IMAD.HI.U32 R6, R13, R2, RZ ;  /* 0x000000020d067227 */ /* 0x000fe200078e00ff */
[-C--:B------:R-:W-:Y:S02]  /*12a0*/  @P0 SHF.R.U32.HI R12, RZ, R3.reuse, R14 ;  /* 0x00000003ff0c0219 */ /* 0x080fe4000001160e */
[----:B------:R-:W-:Y:S02]  /*12b0*/  IADD3 R9, PT, PT, -R5, RZ, RZ ;  /* 0x000000ff05097210 */ /* 0x000fe40007ffe1ff */
[----:B------:R-:W-:Y:S01]  /*12c0*/  @P0 SHF.R.U32.HI R13, RZ, R3, R6 ;  /* 0x00000003ff0d0219 */ /* 0x000fe20000011606 */
[----:B------:R-:W-:-:S02]  /*12d0*/  IMAD R12, R12, R11, RZ ;  /* 0x0000000b0c0c7224 */ /* 0x000fc400078e02ff */
[----:B------:R-:W-:Y:S02]  /*12e0*/  IMAD R9, R4, R9, R19 ;  /* 0x0000000904097224 */ /* 0x000fe400078e0213 */
[----:B------:R-:W-:Y:S01]  /*12f0*/  IMAD R6, R13, R11, RZ ;  /* 0x0000000b0d067224 */ /* 0x000fe200078e02ff */
[----:B------:R-:W-:-:S04]  /*1300*/  ISETP.GE.AND P1, PT, R5, R12, PT ;  /* 0x0000000c0500720c */ /* 0x000fc80003f26270 */
[----:B------:R-:W-:Y:S01]  /*1310*/  ISETP.GE.OR P1, PT, R7, R6, P1 ;  /* 0x000000060700720c */ /* 0x000fe20000f26670 */
[----:B------:R-:W-:-:S05]  /*1320*/  IMAD.HI.U32 R6, R5, R2, RZ ;  /* 0x0000000205067227 */ /* 0x000fca00078e00ff */
[----:B------:R-:W-:-:S04]  /*1330*/  SHF.R.U32.HI R6, RZ, R3, R6 ;  /* 0x00000003ff067219 */ /* 0x000fc80000011606 */
[----:B------:R-:W-:-:S03]  /*1340*/  SEL R6, R5, R6, !P0 ;  /* 0x0000000605067207 */ /* 0x000fc60004000000 */
[----:B------:R-:W-:Y:S01]  /*1350*/  @!P1 IMAD.HI.U32 R12, R7, R2, RZ ;  /* 0x00000002070c9227 */ /* 0x000fe200078e00ff */
[----:B------:R-:W-:-:S04]  /*1360*/  IADD3 R2, PT, PT, -R6, RZ, RZ ;  /* 0x000000ff06027210 */ /* 0x000fc80007ffe1ff */
[----:B------:R-:W-:Y:S01]  /*1370*/  @!P1 SHF.R.U32.HI R12, RZ, R3, R12 ;  /* 0x00000003ff0c9219 */ /* 0x000fe2000001160c */
[----:B------:R-:W-:-:S03]  /*1380*/  IMAD R2, R11, R2, R5 ;  /* 0x000000020b027224 */ /* 0x000fc600078e0205 */
[----:B------:R-:W-:-:S05]  /*1390*/  @!P1 SEL R3, R7, R12, !P0 ;  /* 0x0000000c07039207 */ /* 0x000fca0004000000 */
[--C-:B------:R-:W-:Y:S02]  /*13a0*/  @!P1 IMAD.IADD R6, R6, 0x1, -R3.reuse ;  /* 0x0000000106069824 */ /* 0x100fe400078e0a03 */
[----:B------:R-:W-:Y:S01]  /*13b0*/  @!P1 IMAD R3, R2, R13, R3 ;  /* 0x0000000d02039224 */ /* 0x000fe200078e0203 */
[----:B------:R-:W-:Y:S01]  /*13c0*/  IADD3 R2, PT, PT, -R7, RZ, RZ ;  /* 0x000000ff07027210 */ /* 0x000fe20007ffe1ff */
[----:B------:R-:W-:Y:S02]  /*13d0*/  @!P1 IMAD R5, R6, R11, R7 ;  /* 0x0000000b06059224 */ /* 0x000fe400078e0207 */
[----:B------:R-:W-:Y:S02]  /*13e0*/  @!P1 IMAD.MOV.U32 R7, RZ, RZ, R3 ;  /* 0x000000ffff079224 */ /* 0x000fe400078e0003 */
[----:B------:R-:W-:Y:S02]  /*13f0*/  IMAD R2, R10, R2, R21 ;  /* 0x000000020a027224 */ /* 0x000fe400078e0215 */
[----:B------:R-:W-:-:S02]  /*1400*/  IMAD R19, R5, R4, R9 ;  /* 0x0000000405137224 */ /* 0x000fc400078e0209 */
[----:B------:R-:W-:Y:S02]  /*1410*/  IMAD R21, R7, R10, R2 ;  /* 0x0000000a07157224 */ /* 0x000fe400078e0202 */
.L_x_18:
[----:B------:R-:W-:-:S09]  /*1420*/  UISETP.NE.AND UP3, UPT, UR5, 0x1, UPT ;  /* 0x000000010500788c */ /* 0x000fd2000bf65270 */
[----:B------:R-:W-:Y:S05]  /*1430*/  BRA.U UP3, `(.L_x_19) ;  /* 0x0000000103407547 */ /* 0x000fea000b800000 */
[----:B------:R-:W2:Y:S08]  /*1440*/  LDC.64 R4, c[0x0][0xb10] ;  /* 0x0002c400ff047b82 */ /* 0x000eb00000000a00 */
[----:B------:R-:W3:Y:S08]  /*1450*/  LDC.64 R2, c[0x0][0xb18] ;  /* 0x0002c600ff027b82 */ /* 0x000ef00000000a00 */
[----:B------:R-:W4:Y:S08]  /*1460*/  LDC R6, c[0x0][0xb20] ;  /* 0x0002c800ff067b82 */ /* 0x000f300000000800 */
[----:B------:R-:W1:Y:S01]  /*1470*/  LDC R10, c[0x0][0xb0c] ;  /* 0x0002c300ff0a7b82 */ /* 0x000e620000000800 */
[----:B--2---:R-:W-:-:S05]  /*1480*/  IMAD.HI.U32 R4, R21, R4, RZ ;  /* 0x0000000415047227 */ /* 0x004fca00078e00ff */
[----:B------:R-:W-:Y:S01]  /*1490*/  SHF.R.U32.HI R4, RZ, R5, R4 ;  /* 0x00000005ff047219 */ /* 0x000fe20000011604 */
[----:B---3--:R-:W-:Y:S01]  /*14a0*/  IMAD.HI.U32 R3, R19, R3, RZ ;  /* 0x0000000313037227 */ /* 0x008fe200078e00ff */
[----:B------:R-:W-:-:S04]  /*14b0*/  ISETP.NE.AND P0, PT, R2, 0x1, PT ;  /* 0x000000010200780c */ /* 0x000fc80003f05270 */
[----:B----4-:R-:W-:-:S04]  /*14c0*/  SHF.R.U32.HI R6, RZ, R6, R3 ;  /* 0x00000006ff067219 */ /* 0x010fc80000011603 */
[----:B------:R-:W-:Y:S02]  /*14d0*/  SEL R3, R19, R6, !P0 ;  /* 0x0000000613037207 */ /* 0x000fe40004000000 */
[----:B-1----:R-:W-:-:S04]  /*14e0*/  ISETP.NE.AND P1, PT, R10, 0x1, PT ;  /* 0x000000010a00780c */ /* 0x002fc80003f25270 */
[----:B------:R-:W-:-:S05]  /*14f0*/  SEL R4, R21, R4, !P1 ;  /* 0x0000000415047207 */ /* 0x000fca0004800000 */
[----:B------:R-:W-:Y:S02]  /*1500*/  IMAD.IADD R5, R3, 0x1, -R4 ;  /* 0x0000000103057824 */ /* 0x000fe400078e0a04 */
[----:B------:R-:W-:Y:S02]  /*1510*/  IMAD.IADD R3, R4, 0x1, -R3 ;  /* 0x0000000104037824 */ /* 0x000fe400078e0a03 */
[----:B------:R-:W-:Y:S02]  /*1520*/  IMAD R21, R5, R10, R21 ;  /* 0x0000000a05157224 */ /* 0x000fe400078e0215 */
[----:B------:R-:W-:Y:S02]  /*1530*/  IMAD R19, R3, R2, R19 ;  /* 0x0000000203137224 */ /* 0x000fe400078e0213 */
.L_x_19:
[----:B------:R-:W-:Y:S05]  /*1540*/  BRA.U !UP1, `(.L_x_20) ;  /* 0x00000001090c7547 */ /* 0x000fea000b800000 */
[----:B------:R-:W-:Y:S01]  /*1550*/  UCGABAR_WAIT ;  /* 0x0000000000007dc7 */ /* 0x000fe20008000000 */
[----:B------:R-:W-:Y:S01]  /*1560*/  CCTL.IVALL ;  /* 0x00000000ff00798f */ /* 0x000fe20002000000 */
[----:B------:R-:W-:Y:S05]  /*1570*/  BRA `(.L_x_21) ;  /* 0x0000000000047947 */ /* 0x000fea0003800000 */
.L_x_20:
[----:B------:R-:W-:Y:S06]  /*1580*/  BAR.SYNC.DEFER_BLOCKING 0x0 ;  /* 0x0000000000007b1d */ /* 0x000fec0000010000 */
.L_x_21:
[----:B------:R-:W-:Y:S05]  /*1590*/  BRA.U UP2, `(.L_x_22) ;  /* 0x0000002102207547 */ /* 0x000fea000b800000 */
[----:B------:R-:W2:Y:S01]  /*15a0*/  LDCU UR48, c[0x0][0x390] ;  /* 0x00007200ff3077ac */ /* 0x000ea20008000800 */
[----:B------:R-:W3:Y:S01]  /*15b0*/  LDC R2, c[0x0][0x5c0] ;  /* 0x00017000ff027b82 */ /* 0x000ee20000000800 */
[----:B------:R-:W-:Y:S01]  /*15c0*/  PLOP3.LUT P4, PT, PT, PT, UP6, 0x80, 0x8 ;  /* 0x000000000008781c */ /* 0x000fe20003f8f068 */
[----:B------:R-:W-:Y:S01]  /*15d0*/  IMAD.MOV.U32 R10, RZ, RZ, 0x1 ;  /* 0x00000001ff0a7424 */ /* 0x000fe200078e00ff */
[----:B------:R-:W-:Y:S01]  /*15e0*/  UISETP.NE.AND UP0, UPT, UR4, URZ, UPT ;  /* 0x000000ff0400728c */ /* 0x000fe2000bf05270 */
[----:B------:R-:W-:Y:S01]  /*15f0*/  ISETP.EQ.OR P5, PT, R8, RZ, P6 ;  /* 0x000000ff0800720c */ /* 0x000fe200037a2670 */
[----:B-1----:R-:W-:Y:S01]  /*1600*/  USEL UR45, URZ, 0x1, UP5 ;  /* 0x00000001ff2d7887 */ /* 0x002fe2000a800000 */
[----:B------:R-:W-:Y:S01]  /*1610*/  PLOP3.LUT P4, PT, P4, PT, PT, 0x8, 0x80 ;  /* 0x000000000080781c */ /* 0x000fe2000278e170 */
[----:B------:R-:W-:Y:S01]  /*1620*/  IMAD.MOV.U32 R8, RZ, RZ, RZ ;  /* 0x000000ffff087224 */ /* 0x000fe200078e00ff */
[----:B------:R-:W1:Y:S01]  /*1630*/  LDC R9, c[0x0][0x370] ;  /* 0x0000dc00ff097b82 */ /* 0x000e620000000800 */
[----:B------:R-:W4:Y:S01]  /*1640*/  LDCU.64 UR52, c[0x0][0x348] ;  /* 0x00006900ff3477ac */ /* 0x000f220008000a00 */
[----:B------:R-:W-:Y:S01]  /*1650*/  USEL UR45, UR45, 0x2, UP0 ;  /* 0x000000022d2d7887 */ /* 0x000fe20008000000 */
[----:B------:R-:W-:-:S05]  /*1660*/  UMOV UR46, URZ ;  /* 0x000000ff002e7c82 */ /* 0x000fca0008000000 */
[----:B------:R-:W1:Y:S01]  /*1670*/  LDC R0, c[0x0][0x374] ;  /* 0x0000dd00ff007b82 */ /* 0x000e620000000800 */
[----:B--2---:R-:W-:Y:S02]  /*1680*/  UIADD3 UR5, UPT, UPT, UR48, 0x1f, URZ ;  /* 0x0000001f30057890 */ /* 0x004fe4000fffe0ff */
[----:B------:R-:W-:Y:S02]  /*1690*/  UIADD3 UR4, UPT, UPT, UR48, -0x1, URZ ;  /* 0xffffffff30047890 */ /* 0x000fe4000fffe0ff */
[----:B------:R-:W-:Y:S02]  /*16a0*/  USHF.R.S32.HI UR50, URZ, 0x1f, UR5 ;  /* 0x0000001fff327899 */ /* 0x000fe40008011405 */
[----:B------:R-:W-:Y:S01]  /*16b0*/  UISETP.GE.U32.AND UP2, UPT, UR4, -0x3f, UPT ;  /* 0xffffffc10400788c */ /* 0x000fe2000bf46070 */
[----:B---3--:R-:W-:Y:S01]  /*16c0*/  VIADD R2, R2, 0x7f ;  /* 0x0000007f02027836 */ /* 0x008fe20000000000 */
[----:B------:R-:W-:Y:S02]  /*16d0*/  ULEA.HI UR50, UR50, UR5, URZ, 0x5 ;  /* 0x0000000532327291 */ /* 0x000fe4000f8f28ff */
[----:B------:R-:W-:-:S02]  /*16e0*/  UIADD3 UR48, UPT, UPT, UR48, 0x3e, URZ ;  /* 0x0000003e30307890 */ /* 0x000fc4000fffe0ff */
[----:B------:R-:W-:Y:S01]  /*16f0*/  USHF.R.S32.HI UR50, URZ, 0x5, UR50 ;  /* 0x00000005ff327899 */ /* 0x000fe20008011432 */
[----:B------:R-:W-:-:S03]  /*1700*/  SHF.R.S32.HI R3, RZ, 0x1f, R2 ;  /* 0x0000001fff037819 */ /* 0x000fc60000011402 */
[----:B------:R-:W-:Y:S01]  /*1710*/  UISETP.LT.U32.AND UP1, UPT, UR50, 0x11, UPT ;  /* 0x000000113200788c */ /* 0x000fe2000bf21070 */
[----:B------:R-:W-:-:S03]  /*1720*/  LEA.HI R12, R3, R2, RZ, 0x7 ;  /* 0x00000002030c7211 */ /* 0x000fc600078f38ff */
[----:B------:R-:W-:Y:S01]  /*1730*/  USEL UR49, UR50, 0x11, UP1 ;  /* 0x0000001132317887 */ /* 0x000fe20008800000 */
[----:B------:R-:W-:-:S03]  /*1740*/  SHF.R.S32.HI R12, RZ, 0x7, R12 ;  /* 0x00000007ff0c7819 */ /* 0x000fc6000001140c */
[----:B------:R-:W-:Y:S02]  /*1750*/  UIADD3 UR44, UPT, UPT, UR49, -0x1, URZ ;  /* 0xffffffff312c7890 */ /* 0x000fe4000fffe0ff */
[----:B------:R-:W-:Y:S02]  /*1760*/  @UP2 UIADD3 UR44, UPT, UPT, UR49, URZ, URZ ;  /* 0x000000ff312c2290 */ /* 0x000fe4000fffe0ff */
[----:B------:R-:W-:Y:S02]  /*1770*/  UIADD3 UR47, UPT, UPT, UR50, -UR49, URZ ;  /* 0x80000031322f7290 */ /* 0x000fe4000fffe0ff */
[----:B-1--4-:R-:W-:-:S12]  /*1780*/  UIADD3 UR44, UPT, UPT, UR44, 0x1, URZ ;  /* 0x000000012c2c7890 */ /* 0x012fd8000fffe0ff */
.L_x_40:
[-C--:B------:R-:W-:Y:S01]  /*1790*/  IABS R7, R12.reuse ;  /* 0x0000000c00077213 */ /* 0x080fe20000000000 */
[----:B-1----:R-:W1:Y:S01]  /*17a0*/  LDC R4, c[0x0][0x5c4] ;  /* 0x00017100ff047b82 */ /* 0x002e620000000800 */
[----:B------:R-:W-:Y:S01]  /*17b0*/  IMAD.MOV.U32 R14, RZ, RZ, RZ ;  /* 0x000000ffff0e7224 */ /* 0x000fe200078e00ff */
[----:B------:R-:W-:Y:S01]  /*17c0*/  IABS R3, R19 ;  /* 0x0000001300037213 */ /* 0x000fe20000000000 */
[----:B------:R-:W2:Y:S01]  /*17d0*/  I2F.RP R16, R7 ;  /* 0x0000000700107306 */ /* 0x000ea20000209400 */
[----:B------:R-:W-:Y:S01]  /*17e0*/  IABS R2, R12 ;  /* 0x0000000c00027213 */ /* 0x000fe20000000000 */
[----:B------:R-:W-:Y:S01]  /*17f0*/  UMOV UR4, 0x400 ;  /* 0x0000040000047882 */ /* 0x000fe20000000000 */
[----:B------:R-:W-:Y:S01]  /*1800*/  UISETP.GE.U32.AND UP0, UPT, UR48, 0x3f, UPT ;  /* 0x0000003f3000788c */ /* 0x000fe2000bf06070 */
[----:B------:R-:W-:Y:S01]  /*1810*/  R2UR UR38, R21 ;  /* 0x00000000152672ca */ /* 0x000fe200000e0000 */
[----:B------:R-:W3:Y:S01]  /*1820*/  S2UR UR35, SR_CgaCtaId ;  /* 0x00000000002379c3 */ /* 0x000ee20000008800 */
[----:B------:R-:W-:Y:S01]  /*1830*/  IADD3 R2, PT, PT, RZ, -R2, RZ ;  /* 0x80000002ff027210 */ /* 0x000fe20007ffe0ff */
[----:B------:R-:W-:Y:S01]  /*1840*/  UMOV UR31, URZ ;  /* 0x000000ff001f7c82 */ /* 0x000fe20008000000 */
[----:B--2---:R-:W2:Y:S09]  /*1850*/  MUFU.RCP R15, R16 ;  /* 0x00000010000f7308 */ /* 0x004eb20000001000 */
[----:B------:R-:W-:Y:S01]  /*1860*/  USHF.L.U32 UR38, UR38, 0x6, URZ ;  /* 0x0000000626267899 */ /* 0x000fe200080006ff */
[----:B-1----:R-:W-:Y:S01]  /*1870*/  IABS R5, R4 ;  /* 0x0000000400057213 */ /* 0x002fe20000000000 */
[----:B---3--:R-:W-:Y:S01]  /*1880*/  ULEA UR35, UR35, UR4, 0x18 ;  /* 0x0000000423237291 */ /* 0x008fe2000f8ec0ff */
[----:B--2---:R-:W-:-:S03]  /*1890*/  VIADD R15, R15, 0xffffffe ;  /* 0x0ffffffe0f0f7836 */ /* 0x004fc60000000000 */
[----:B------:R-:W-:-:S03]  /*18a0*/  ULEA UR4, UR46, UR35, 0x3 ;  /* 0x000000232e047291 */ /* 0x000fc6000f8e18ff */
[----:B------:R-:W1:Y:S02]  /*18b0*/  F2I.FTZ.U32.TRUNC.NTZ R15, R15 ;  /* 0x0000000f000f7305 */ /* 0x000e64000021f000 */
[----:B-1----:R-:W-:-:S04]  /*18c0*/  IMAD.MOV R6, RZ, RZ, -R15 ;  /* 0x000000ffff067224 */ /* 0x002fc800078e0a0f */
[----:B------:R-:W-:-:S04]  /*18d0*/  IMAD R6, R6, R7, RZ ;  /* 0x0000000706067224 */ /* 0x000fc800078e02ff */
[----:B------:R-:W-:Y:S02]  /*18e0*/  IMAD.HI.U32 R14, R15, R6, R14 ;  /* 0x000000060f0e7227 */ /* 0x000fe400078e000e */
[----:B------:R-:W1:Y:S04]  /*18f0*/  I2F.RP R6, R5 ;  /* 0x0000000500067306 */ /* 0x000e680000209400 */
[----:B------:R-:W-:-:S04]  /*1900*/  IMAD.HI.U32 R14, R14, R3, RZ ;  /* 0x000000030e0e7227 */ /* 0x000fc800078e00ff */
[----:B------:R-:W-:-:S05]  /*1910*/  IMAD R2, R14, R2, R3 ;  /* 0x000000020e027224 */ /* 0x000fca00078e0203 */
[----:B------:R-:W-:Y:S01]  /*1920*/  ISETP.GT.U32.AND P1, PT, R7, R2, PT ;  /* 0x000000020700720c */ /* 0x000fe20003f24070 */
[----:B-1----:R-:W1:-:S12]  /*1930*/  MUFU.RCP R6, R6 ;  /* 0x0000000600067308 */ /* 0x002e580000001000 */
[----:B------:R-:W-:Y:S01]  /*1940*/  @!P1 IMAD.IADD R2, R2, 0x1, -R7 ;  /* 0x0000000102029824 */ /* 0x000fe200078e0a07 */
[----:B------:R-:W-:Y:S02]  /*1950*/  @!P1 IADD3 R14, PT, PT, R14, 0x1, RZ ;  /* 0x000000010e0e9810 */ /* 0x000fe40007ffe0ff */
[----:B------:R-:W-:Y:S02]  /*1960*/  ISETP.NE.AND P1, PT, R12, RZ, PT ;  /* 0x000000ff0c00720c */ /* 0x000fe40003f25270 */
[----:B----4-:R-:W-:Y:S01]  /*1970*/  ISETP.GE.U32.AND P2, PT, R2, R7, PT ;  /* 0x000000070200720c */ /* 0x010fe20003f46070 */
[----:B-1----:R-:W-:Y:S01]  /*1980*/  VIADD R15, R6, 0xffffffe ;  /* 0x0ffffffe060f7836 */ /* 0x002fe20000000000 */
[----:B------:R-:W-:-:S04]  /*1990*/  LOP3.LUT R2, R19, R12, RZ, 0x3c, !PT ;  /* 0x0000000c13027212 */ /* 0x000fc800078e3cff */
[----:B------:R-:W-:Y:S01]  /*19a0*/  ISETP.GE.AND P0, PT, R2, RZ, PT ;  /* 0x000000ff0200720c */ /* 0x000fe20003f06270 */
[----:B------:R-:W1:Y:S01]  /*19b0*/  F2I.FTZ.U32.TRUNC.NTZ R15, R15 ;  /* 0x0000000f000f7305 */ /* 0x000e62000021f000 */
[----:B------:R-:W-:-:S05]  /*19c0*/  SHF.L.U32 R2, R10, 0x1f, RZ ;  /* 0x0000001f0a027819 */ /* 0x000fca00000006ff */
[----:B------:R-:W-:Y:S01]  /*19d0*/  @P2 VIADD R14, R14, 0x1 ;  /* 0x000000010e0e2836 */ /* 0x000fe20000000000 */
[----:B------:R2:W3:Y:S03]  /*19e0*/  SYNCS.PHASECHK.TRANS64.TRYWAIT P2, [UR4+0x88], R2 ;  /* 0x00008802ff0075a7 */ /* 0x0004e60008041104 */
[----:B------:R-:W-:Y:S02]  /*19f0*/  IMAD.MOV.U32 R7, RZ, RZ, R14 ;  /* 0x000000ffff077224 */ /* 0x000fe400078e000e */
[----:B------:R-:W-:Y:S02]  /*1a00*/  IMAD.MOV.U32 R14, RZ, RZ, RZ ;  /* 0x000000ffff0e7224 */ /* 0x000fe400078e00ff */
[----:B------:R-:W-:Y:S01]  /*1a10*/  @!P0 IMAD.MOV R7, RZ, RZ, -R7 ;  /* 0x000000ffff078224 */ /* 0x000fe200078e0a07 */
[----:B-1----:R-:W-:Y:S02]  /*1a20*/  IADD3 R3, PT, PT, RZ, -R15, RZ ;  /* 0x8000000fff037210 */ /* 0x002fe40007ffe0ff */
[----:B------:R-:W-:-:S03]  /*1a30*/  @!P1 LOP3.LUT R7, RZ, R12, RZ, 0x33, !PT ;  /* 0x0000000cff079212 */ /* 0x000fc600078e33ff */
[----:B------:R-:W-:Y:S01]  /*1a40*/  IMAD R17, R3, R5, RZ ;  /* 0x0000000503117224 */ /* 0x000fe200078e02ff */
[----:B------:R-:W-:-:S03]  /*1a50*/  IABS R3, R7 ;  /* 0x0000000700037213 */ /* 0x000fc60000000000 */
[----:B------:R-:W-:-:S06]  /*1a60*/  IMAD.HI.U32 R14, R15, R17, R14 ;  /* 0x000000110f0e7227 */ /* 0x000fcc00078e000e */
[----:B------:R-:W-:-:S05]  /*1a70*/  IMAD.HI.U32 R14, R14, R3, RZ ;  /* 0x000000030e0e7227 */ /* 0x000fca00078e00ff */
[----:B------:R-:W-:-:S05]  /*1a80*/  IADD3 R6, PT, PT, -R14, RZ, RZ ;  /* 0x000000ff0e067210 */ /* 0x000fca0007ffe1ff */
[----:B------:R-:W-:Y:S02]  /*1a90*/  IMAD R6, R5, R6, R3 ;  /* 0x0000000605067224 */ /* 0x000fe400078e0203 */
[----:B------:R-:W-:-:S03]  /*1aa0*/  IMAD.MOV R3, RZ, RZ, -R7 ;  /* 0x000000ffff037224 */ /* 0x000fc600078e0a07 */
[----:B------:R-:W-:Y:S01]  /*1ab0*/  ISETP.GT.U32.AND P1, PT, R5, R6, PT ;  /* 0x000000060500720c */ /* 0x000fe20003f24070 */
[----:B------:R-:W-:-:S05]  /*1ac0*/  IMAD R3, R12, R3, R19 ;  /* 0x000000030c037224 */ /* 0x000fca00078e0213 */
[----:B------:R-:W-:-:S07]  /*1ad0*/  R2UR UR26, R3 ;  /* 0x00000000031a72ca */ /* 0x000fce00000e0000 */
[----:B------:R-:W-:Y:S01]  /*1ae0*/  @!P1 IMAD.IADD R6, R6, 0x1, -R5 ;  /* 0x0000000106069824 */ /* 0x000fe200078e0a05 */
[----:B------:R-:W-:Y:S02]  /*1af0*/  @!P1 IADD3 R14, PT, PT, R14, 0x1, RZ ;  /* 0x000000010e0e9810 */ /* 0x000fe40007ffe0ff */
[----:B------:R-:W-:Y:S02]  /*1b00*/  ISETP.NE.AND P1, PT, R4, RZ, PT ;  /* 0x000000ff0400720c */ /* 0x000fe40003f25270 */
[----:B------:R-:W-:Y:S01]  /*1b10*/  ISETP.GE.U32.AND P3, PT, R6, R5, PT ;  /* 0x000000050600720c */ /* 0x000fe20003f66070 */
[----:B------:R-:W-:Y:S01]  /*1b20*/  USHF.L.U32 UR26, UR26, 0x7, URZ ;  /* 0x000000071a1a7899 */ /* 0x000fe200080006ff */
[----:B------:R-:W-:-:S04]  /*1b30*/  LOP3.LUT R5, R7, R4, RZ, 0x3c, !PT ;  /* 0x0000000407057212 */ /* 0x000fc800078e3cff */
[----:B------:R-:W-:-:S07]  /*1b40*/  ISETP.GE.AND P0, PT, R5, RZ, PT ;  /* 0x000000ff0500720c */ /* 0x000fce0003f06270 */
[----:B------:R-:W-:-:S06]  /*1b50*/  @P3 VIADD R14, R14, 0x1 ;  /* 0x000000010e0e3836 */ /* 0x000fcc0000000000 */
[----:B------:R-:W-:Y:S01]  /*1b60*/  @!P0 IMAD.MOV R14, RZ, RZ, -R14 ;  /* 0x000000ffff0e8224 */ /* 0x000fe200078e0a0e */
[----:B------:R-:W-:-:S04]  /*1b70*/  @!P1 LOP3.LUT R14, RZ, R4, RZ, 0x33, !PT ;  /* 0x00000004ff0e9212 */ /* 0x000fc800078e33ff */
[----:B------:R-:W-:-:S05]  /*1b80*/  IADD3 R3, PT, PT, -R14, RZ, RZ ;  /* 0x000000ff0e037210 */ /* 0x000fca0007ffe1ff */
[----:B------:R-:W-:Y:S01]  /*1b90*/  IMAD R7, R4, R3, R7 ;  /* 0x0000000304077224 */ /* 0x000fe200078e0207 */
[----:B--2---:R-:W-:Y:S06]  /*1ba0*/  BRA.U !UP0, `(.L_x_23) ;  /* 0x00000005085c7547 */ /* 0x004fec000b800000 */
[----:B------:R-:W1:Y:S01]  /*1bb0*/  LDC.64 R2, c[0x0][0x5d8] ;  /* 0x00017600ff027b82 */ /* 0x000e620000000a00 */
[----:B------:R-:W1:Y:S01]  /*1bc0*/  LDCU.64 UR6, c[0x0][0x5b0] ;  /* 0x0000b600ff0677ac */ /* 0x000e620008000a00 */
[----:B------:R-:W2:Y:S01]  /*1bd0*/  LDCU UR21, c[0x0][0x598] ;  /* 0x0000b300ff1577ac */ /* 0x000ea20008000800 */
[----:B------:R-:W4:Y:S01]  /*1be0*/  LDCU UR20, c[0x0][0x58c] ;  /* 0x0000b180ff1477ac */ /* 0x000f220008000800 */
[----:B------:R-:W1:Y:S01]  /*1bf0*/  LDCU UR19, c[0x0][0x59c] ;  /* 0x0000b380ff1377ac */ /* 0x000e620008000800 */
[----:B------:R-:W1:Y:S01]  /*1c00*/  LDCU UR18, c[0x0][0x5a0] ;  /* 0x0000b400ff1277ac */ /* 0x000e620008000800 */
[----:B------:R-:W1:Y:S02]  /*1c10*/  LDCU.64 UR16, c[0x0][0x590] ;  /* 0x0000b200ff1077ac */ /* 0x000e640008000a00 */
[----:B-1----:R-:W-:Y:S01]  /*1c20*/  IMAD R2, R7, UR6, R2 ;  /* 0x0000000607027c24 */ /* 0x002fe2000f8e0202 */
[----:B------:R-:W1:Y:S01]  /*1c30*/  LDCU.64 UR14, c[0x0][0x5b8] ;  /* 0x0000b700ff0e77ac */ /* 0x000e620008000a00 */
[----:B------:R-:W-:Y:S01]  /*1c40*/  IMAD R5, R14, UR7, R3 ;  /* 0x000000070e057c24 */ /* 0x000fe2000f8e0203 */
[----:B------:R-:W1:Y:S01]  /*1c50*/  LDCU.64 UR4, c[0x0][0x5d0] ;  /* 0x0000ba00ff0477ac */ /* 0x000e620008000a00 */
[----:B------:R-:W-:Y:S01]  /*1c60*/  UIADD3 UR10, UPT, UPT, UR26, 0x40, URZ ;  /* 0x000000401a0a7890 */ /* 0x000fe2000fffe0ff */
[----:B------:R-:W-:Y:S01]  /*1c70*/  UMOV UR22, URZ ;  /* 0x000000ff00167c82 */ /* 0x000fe20008000000 */
[----:B--2-4-:R-:W-:-:S10]  /*1c80*/  UMOV UR56, UR46 ;  /* 0x0000002e00387c82 */ /* 0x014fd40008000000 */
.L_x_29:
[----:B------:R-:W-:Y:S01]  /*1c90*/  @!P6 MOV R4, 0x3000 ;  /* 0x000030000004e802 */ /* 0x000fe20000000f00 */
[----:B------:R-:W-:Y:S01]  /*1ca0*/  ULEA UR37, UR56, UR35, 0x3 ;  /* 0x0000002338257291 */ /* 0x000fe2000f8e18ff */
[----:B---34-:R-:W-:Y:S11]  /*1cb0*/  @P2 BRA `(.L_x_24) ;  /* 0x00000000000c2947 */ /* 0x018ff60003800000 */
[----:B------:R-:W-:Y:S04]  /*1cc0*/  SHF.L.U32 R6, R10, 0x1f, RZ ;  /* 0x0000001f0a067819 */ /* 0x000fe800000006ff */
[----:B------:R-:W2:Y:S02]  /*1cd0*/  SYNCS.PHASECHK.TRANS64.TRYWAIT P0, [UR37+0x88], R6 ;  /* 0x00008806ff0075a7 */ /* 0x000ea40008001125 */
[----:B--2---:R-:W-:Y:S05]  /*1ce0*/  @!P0 BRA `(.L_x_25) ;  /* 0x0000007400388947 */ /* 0x004fea0003800000 */
.L_x_24:
[----:B------:R3:W-:Y:S01]  /*1cf0*/  @!P6 SYNCS.ARRIVE.TRANS64 RZ, [UR37], R4 ;  /* 0x00000004ffffe9a7 */ /* 0x0007e20008000025 */
[----:B------:R-:W-:Y:S04]  /*1d00*/  ULOP3.LUT UR6, UR45, 0x2, URZ, 0xfc, !UPT ;  /* 0x000000022d067892 */ /* 0x000fe8000f8efcff */
[----:B------:R-:W-:Y:S09]  /*1d10*/  UISETP.NE.AND UP0, UPT, UR6, 0x2, UPT ;  /* 0x000000020600788c */ /* 0x000ff2000bf05270 */
[----:B------:R-:W-:Y:S05]  /*1d20*/  BRA.U UP0, `(.L_x_26) ;  /* 0x0000000100047547 */ /* 0x000fea000b800000 */
[----:B-1----:R-:W-:Y:S05]  /*1d30*/  BPT.TRAP 0x1 ;  /* 0x000000040000795c */ /* 0x002fea0000300000 */
.L_x_26:
[----:B------:R-:W-:Y:S04]  /*1d40*/  BSSY.RECONVERGENT B0, `(.L_x_27) ;  /* 0x0000003000007945 */ /* 0x000fe80003800200 */
[----:B------:R-:W-:Y:S05]  /*1d50*/  @P5 BRA `(.L_x_28) ;  /* 0x0000000000045947 */ /* 0x000fea0003800000 */
[----:B-1----:R-:W-:Y:S05]  /*1d60*/  BPT.TRAP 0x1 ;  /* 0x000000040000795c */ /* 0x002fea0000300000 */
.L_x_28:
[----:B-1----:R-:W-:Y:S05]  /*1d70*/  BSYNC.RECONVERGENT B0 ;  /* 0x0000000000007941 */ /* 0x002fea0003800200 */
.L_x_27:
[----:B------:R-:W-:Y:S01]  /*1d80*/  UIADD3 UR46, UPT, UPT, UR56, 0x1, URZ ;  /* 0x00000001382e7890 */ /* 0x000fe2000fffe0ff */
[----:B--2---:R-:W-:Y:S01]  /*1d90*/  IMAD.MOV.U32 R3, RZ, RZ, 0x3 ;  /* 0x00000003ff037424 */ /* 0x004fe200078e00ff */
[----:B------:R-:W-:Y:S02]  /*1da0*/  ELECT P0, URZ, PT ;  /* 0x0000000000ff782f */ /* 0x000fe40003800000 */
[----:B------:R-:W-:Y:S02]  /*1db0*/  UISETP.NE.AND UP0, UPT, UR46, 0x11, UPT ;  /* 0x000000112e00788c */ /* 0x000fe4000bf05270 */
[----:B------:R-:W-:Y:S02]  /*1dc0*/  USHF.L.U32 UR39, UR22, 0x5, URZ ;  /* 0x0000000516277899 */ /* 0x000fe400080006ff */
[----:B------:R-:W-:Y:S02]  /*1dd0*/  USEL UR9, URZ, 0x1, UP0 ;  /* 0x00000001ff097887 */ /* 0x000fe40008000000 */
[----:B------:R-:W-:Y:S02]  /*1de0*/  USEL UR46, UR46, URZ, UP0 ;  /* 0x000000ff2e2e7287 */ /* 0x000fe40008000000 */
[----:B------:R-:W-:Y:S02]  /*1df0*/  ULOP3.LUT UR6, UR39, UR30, URZ, 0xfc, !UPT ;  /* 0x0000001e27067292 */ /* 0x000fe4000f8efcff */
[----:B------:R-:W-:Y:S01]  /*1e00*/  ULEA UR8, UR46, UR35, 0x3 ;  /* 0x000000232e087291 */ /* 0x000fe2000f8e18ff */
[----:B------:R-:W-:Y:S01]  /*1e10*/  LOP3.LUT R10, R10, UR9, RZ, 0x3c, !PT ;  /* 0x000000090a0a7c12 */ /* 0x000fe2000f8e3cff */
[----:B------:R-:W-:Y:S01]  /*1e20*/  UIMAD.WIDE.U32 UR32, UR6, UR16, URZ ;  /* 0x00000010062072a5 */ /* 0x000fe2000f8e00ff */
[----:B---3--:R-:W-:Y:S01]  /*1e30*/  @P0 PRMT R4, R2, 0x40, R5 ;  /* 0x0000004002040816 */ /* 0x008fe20000000005 */
[----:B------:R-:W-:Y:S01]  /*1e40*/  UISETP.NE.AND UP2, UPT, UR20, 0x1, UPT ;  /* 0x000000011400788c */ /* 0x000fe2000bf45270 */
[----:B------:R-:W-:Y:S01]  /*1e50*/  SHF.L.U32 R6, R10, 0x1f, RZ ;  /* 0x0000001f0a067819 */ /* 0x000fe200000006ff */
[----:B------:R-:W-:Y:S01]  /*1e60*/  USHF.R.U32.HI UR7, URZ, UR17, UR33 ;  /* 0x00000011ff077299 */ /* 0x000fe20008011621 */
[----:B------:R-:W-:Y:S01]  /*1e70*/  @P0 R2UR UR9, R4 ;  /* 0x00000000040902ca */ /* 0x000fe200000e0000 */
[----:B------:R-:W-:Y:S01]  /*1e80*/  UIADD3 UR42, UP1, UPT, UR52, 0x80, URZ ;  /* 0x00000080342a7890 */ /* 0x000fe2000ff3e0ff */
[----:B------:R2:W4:Y:S01]  /*1e90*/  SYNCS.PHASECHK.TRANS64.TRYWAIT P2, [UR8+0x88], R6 ;  /* 0x00008806ff0075a7 */ /* 0x0005220008041108 */
[----:B------:R-:W-:Y:S01]  /*1ea0*/  USEL UR7, UR6, UR7, !UP2 ;  /* 0x0000000706077287 */ /* 0x000fe2000d000000 */
[----:B------:R-:W-:Y:S01]  /*1eb0*/  @P0 R2UR UR11, R3 ;  /* 0x00000000030b02ca */ /* 0x000fe200000e0000 */
[----:B------:R-:W-:Y:S02]  /*1ec0*/  UISETP.NE.AND UP2, UPT, UR21, 0x1, UPT ;  /* 0x000000011500788c */ /* 0x000fe4000bf45270 */
[----:B------:R-:W-:Y:S02]  /*1ed0*/  UIMAD.WIDE.U32 UR32, UR7, UR19, URZ ;  /* 0x00000013072072a5 */ /* 0x000fe4000f8e00ff */
[----:B------:R-:W-:Y:S02]  /*1ee0*/  USHF.L.U32 UR8, UR56, 0xc, URZ ;  /* 0x0000000c38087899 */ /* 0x000fe400080006ff */
[----:B------:R-:W-:Y:S02]  /*1ef0*/  USHF.R.U32.HI UR23, URZ, UR18, UR33 ;  /* 0x00000012ff177299 */ /* 0x000fe40008011621 */
[----:B------:R-:W-:Y:S01]  /*1f00*/  UIADD3 UR31, UPT, UPT, -UR7, URZ, URZ ;  /* 0x000000ff071f7290 */ /* 0x000fe2000fffe1ff */
[----:B------:R-:W-:Y:S01]  /*1f10*/  IMAD.U32 R4, RZ, RZ, UR9 ;  /* 0x00000009ff047e24 */ /* 0x000fe2000f8e00ff */
[----:B------:R-:W-:Y:S02]  /*1f20*/  USEL UR29, UR7, UR23, !UP2 ;  /* 0x00000017071d7287 */ /* 0x000fe4000d000000 */
[----:B------:R-:W-:Y:S01]  /*1f30*/  ULOP3.LUT UR12, UR8, UR34, URZ, 0xfc, !UPT ;  /* 0x00000022080c7292 */ /* 0x000fe2000f8efcff */
[----:B------:R-:W-:Y:S01]  /*1f40*/  IMAD.U32 R3, RZ, RZ, UR11 ;  /* 0x0000000bff037e24 */ /* 0x000fe2000f8e00ff */
[----:B------:R-:W-:Y:S02]  /*1f50*/  UIADD3.X UR43, UPT, UPT, URZ, UR53, URZ, UP1, !UPT ;  /* 0x00000035ff2b7290 */ /* 0x000fe40008ffe4ff */
[----:B------:R-:W-:Y:S02]  /*1f60*/  UIADD3 UR36, UPT, UPT, UR35, 0x4400, UR8 ;  /* 0x0000440023247890 */ /* 0x000fe4000fffe008 */
[----:B------:R-:W-:Y:S01]  /*1f70*/  UIADD3 UR23, UPT, UPT, -UR29, URZ, URZ ;  /* 0x000000ff1d177290 */ /* 0x000fe2000fffe1ff */
[----:B------:R-:W-:Y:S01]  /*1f80*/  @P0 PRMT R3, R4, 0x5410, R3 ;  /* 0x0000541004030816 */ /* 0x000fe20000000003 */
[----:B------:R-:W-:Y:S02]  /*1f90*/  UIMAD UR6, UR20, UR31, UR6 ;  /* 0x0000001f140672a4 */ /* 0x000fe4000f8e0206 */
[----:B------:R-:W-:Y:S01]  /*1fa0*/  UIADD3 UR40, UP0, UPT, UR52, 0x180, URZ ;  /* 0x0000018034287890 */ /* 0x000fe2000ff1e0ff */
[----:B------:R-:W-:Y:S01]  /*1fb0*/  @P0 R2UR UR51, R3 ;  /* 0x00000000033302ca */ /* 0x000fe200000e0000 */
[----:B------:R-:W-:Y:S02]  /*1fc0*/  ULEA UR8, UR12, UR35, 0x1 ;  /* 0x000000230c087291 */ /* 0x000fe4000f8e08ff */
[----:B------:R-:W-:Y:S02]  /*1fd0*/  UIMAD UR7, UR21, UR23, UR7 ;  /* 0x00000017150772a4 */ /* 0x000fe4000f8e0207 */
[----:B------:R-:W-:Y:S01]  /*1fe0*/  UIMAD UR27, UR6, UR14, UR4 ;  /* 0x0000000e061b72a4 */ /* 0x000fe2000f8e0204 */
[----:B------:R-:W-:Y:S01]  /*1ff0*/  UMOV UR54, 0x0 ;  /* 0x0000000000367882 */ /* 0x000fe20000000000 */
[----:B------:R-:W-:Y:S01]  /*2000*/  UMOV UR55, 0x10000000 ;  /* 0x1000000000377882 */ /* 0x000fe20000000000 */
[----:B------:R-:W-:Y:S01]  /*2010*/  UIADD3.X UR41, UPT, UPT, URZ, UR53, URZ, UP0, !UPT ;  /* 0x00000035ff297290 */ /* 0x000fe200087fe4ff */
[----:B------:R2:W-:Y:S01]  /*2020*/  UTMALDG.2D [UR36], [UR42], desc[UR54] ;  /* 0x000036242a0075b4 */ /* 0x0005e20008009000 */
[----:B------:R-:W-:Y:S02]  /*2030*/  UIADD3 UR24, UPT, UPT, UR8, 0x15400, URZ ;  /* 0x0001540008187890 */ /* 0x000fe4000fffe0ff */
[----:B------:R-:W-:Y:S01]  /*2040*/  UIMAD UR28, UR7, UR15, UR5 ;  /* 0x0000000f071c72a4 */ /* 0x000fe2000f8e0205 */
[----:B------:R-:W-:Y:S01]  /*2050*/  UMOV UR25, UR37 ;  /* 0x0000002500197c82 */ /* 0x000fe20008000000 */
[----:B------:R-:W-:Y:S01]  /*2060*/  UIADD3 UR8, UPT, UPT, UR8, 0x16400, URZ ;  /* 0x0001640008087890 */ /* 0x000fe2000fffe0ff */
[----:B------:R-:W-:Y:S01]  /*2070*/  UMOV UR9, UR37 ;  /* 0x0000002500097c82 */ /* 0x000fe20008000000 */
[----:B------:R-:W-:Y:S01]  /*2080*/  UMOV UR11, UR27 ;  /* 0x0000001b000b7c82 */ /* 0x000fe20008000000 */
[----:B------:R-:W-:Y:S02]  /*2090*/  UMOV UR13, UR29 ;  /* 0x0000001d000d7c82 */ /* 0x000fe40008000000 */
[----:B------:R-:W-:Y:S02]  /*20a0*/  UMOV UR12, UR28 ;  /* 0x0000001c000c7c82 */ /* 0x000fe40008000000 */
[----:B------:R2:W-:Y:S01]  /*20b0*/  UTMALDG.4D.IM2COL.MULTICAST [UR24], [UR40], UR51 ;  /* 0x00000018280073b4 */ /* 0x0005e20008058833 */
[----:B------:R-:W-:Y:S01]  /*20c0*/  UIADD3 UR22, UPT, UPT, UR22, 0x1, URZ ;  /* 0x0000000116167890 */ /* 0x000fe2000fffe0ff */
[----:B------:R-:W-:Y:S01]  /*20d0*/  UMOV UR31, UR44 ;  /* 0x0000002c001f7c82 */ /* 0x000fe20008000000 */
[----:B------:R-:W-:Y:S02]  /*20e0*/  UMOV UR56, UR46 ;  /* 0x0000002e00387c82 */ /* 0x000fe40008000000 */
[----:B------:R-:W-:Y:S01]  /*20f0*/  UISETP.NE.AND UP0, UPT, UR22, UR44, UPT ;  /* 0x0000002c1600728c */ /* 0x000fe2000bf05270 */
[----:B------:R2:W-:Y:S08]  /*2100*/  UTMALDG.4D.IM2COL.MULTICAST [UR8], [UR40], UR51 ;  /* 0x00000008280073b4 */ /* 0x0005f00008058833 */
[----:B--2---:R-:W-:Y:S05]  /*2110*/  BRA.U UP0, `(.L_x_29) ;  /* 0xfffffff900dc7547 */ /* 0x004fea000b83ffff */
.L_x_23:
[----:B------:R-:W-:Y:S01]  /*2120*/  ULEA UR4, UR46, UR35, 0x3 ;  /* 0x000000232e047291 */ /* 0x000fe2000f8e18ff */
[----:B------:R-:W-:Y:S01]  /*2130*/  SHF.L.U32 R2, R10, 0x1f, RZ ;  /* 0x0000001f0a027819 */ /* 0x000fe200000006ff */
[----:B------:R-:W-:Y:S01]  /*2140*/  @!P4 SYNCS.ARRIVE.TRANS64.A1T0 RZ, [UR35+0x158], RZ ;  /* 0x000158ffffffc9a7 */ /* 0x000fe20008100023 */
[----:B------:R-:W-:-:S06]  /*2150*/  UISETP.GT.AND UP0, UPT, UR50, UR49, UPT ;  /* 0x000000313200728c */ /* 0x000fcc000bf04270 */
[----:B------:R1:W2:Y:S03]  /*2160*/  SYNCS.PHASECHK.TRANS64.TRYWAIT P1, [UR4+0x88], R2 ;  /* 0x00008802ff0075a7 */ /* 0x0002a60008021104 */
[----:B------:R-:W-:Y:S05]  /*2170*/  BRA.U !UP0, `(.L_x_30) ;  /* 0x0000000508607547 */ /* 0x000fea000b800000 */
[----:B-1----:R-:W1:Y:S01]  /*2180*/  LDC.64 R2, c[0x0][0x5d8] ;  /* 0x00017600ff027b82 */ /* 0x002e620000000a00 */
[----:B------:R-:W1:Y:S01]  /*2190*/  LDCU.64 UR6, c[0x0][0x5b0] ;  /* 0x0000b600ff0677ac */ /* 0x000e620008000a00 */
[----:B------:R-:W1:Y:S01]  /*21a0*/  LDCU UR29, c[0x0][0x598] ;  /* 0x0000b300ff1d77ac */ /* 0x000e620008000800 */
[----:B------:R-:W1:Y:S01]  /*21b0*/  LDCU UR28, c[0x0][0x58c] ;  /* 0x0000b180ff1c77ac */ /* 0x000e620008000800 */
[----:B------:R-:W1:Y:S01]  /*21c0*/  LDCU UR27, c[0x0][0x59c] ;  /* 0x0000b380ff1b77ac */ /* 0x000e620008000800 */
[----:B------:R-:W1:Y:S01]  /*21d0*/  LDCU UR25, c[0x0][0x5a0] ;  /* 0x0000b400ff1977ac */ /* 0x000e620008000800 */
[----:B------:R-:W1:Y:S02]  /*21e0*/  LDCU.64 UR22, c[0x0][0x590] ;  /* 0x0000b200ff1677ac */ /* 0x000e640008000a00 */
[----:B-1----:R-:W-:Y:S01]  /*21f0*/  IMAD R2, R7, UR6, R2 ;  /* 0x0000000607027c24 */ /* 0x002fe2000f8e0202 */
[----:B------:R-:W1:Y:S01]  /*2200*/  LDCU.64 UR14, c[0x0][0x5b8] ;  /* 0x0000b700ff0e77ac */ /* 0x000e620008000a00 */
[----:B------:R-:W-:Y:S01]  /*2210*/  IMAD R5, R14, UR7, R3 ;  /* 0x000000070e057c24 */ /* 0x000fe2000f8e0203 */
[----:B------:R-:W1:Y:S01]  /*2220*/  LDCU.64 UR4, c[0x0][0x5d0] ;  /* 0x0000ba00ff0477ac */ /* 0x000e620008000a00 */
[----:B------:R-:W-:-:S02]  /*2230*/  UIADD3 UR24, UPT, UPT, UR47, UR31, URZ ;  /* 0x0000001f2f187290 */ /* 0x000fc4000fffe0ff */
[----:B------:R-:W-:Y:S01]  /*2240*/  UIADD3 UR10, UPT, UPT, UR26, 0x40, URZ ;  /* 0x000000401a0a7890 */ /* 0x000fe2000fffe0ff */
[----:B------:R-:W-:-:S11]  /*2250*/  UMOV UR51, UR46 ;  /* 0x0000002e00337c82 */ /* 0x000fd60008000000 */
.L_x_36:
[----:B------:R-:W-:Y:S01]  /*2260*/  @!P6 MOV R4, 0x3000 ;  /* 0x000030000004e802 */ /* 0x000fe20000000f00 */
[----:B------:R-:W-:Y:S01]  /*2270*/  ULEA UR41, UR51, UR35, 0x3 ;  /* 0x0000002333297291 */ /* 0x000fe2000f8e18ff */
[----:B--2---:R-:W-:Y:S11]  /*2280*/  @P1 BRA `(.L_x_31) ;  /* 0x00000000000c1947 */ /* 0x004ff60003800000 */
[----:B------:R-:W-:Y:S04]  /*2290*/  SHF.L.U32 R6, R10, 0x1f, RZ ;  /* 0x0000001f0a067819 */ /* 0x000fe800000006ff */
[----:B------:R-:W2:Y:S02]  /*22a0*/  SYNCS.PHASECHK.TRANS64.TRYWAIT P0, [UR41+0x88], R6 ;  /* 0x00008806ff0075a7 */ /* 0x000ea40008001129 */
[----:B--2---:R-:W-:Y:S05]  /*22b0*/  @!P0 BRA `(.L_x_32) ;  /* 0x0000006c00dc8947 */ /* 0x004fea0003800000 */
.L_x_31:
[----:B------:R1:W-:Y:S01]  /*22c0*/  @!P6 SYNCS.ARRIVE.TRANS64 RZ, [UR41], R4 ;  /* 0x00000004ffffe9a7 */ /* 0x0003e20008000029 */
[----:B------:R-:W-:Y:S04]  /*22d0*/  ULOP3.LUT UR6, UR45, 0x2, URZ, 0xfc, !UPT ;  /* 0x000000022d067892 */ /* 0x000fe8000f8efcff */
[----:B------:R-:W-:Y:S09]  /*22e0*/  UISETP.NE.AND UP0, UPT, UR6, 0x2, UPT ;  /* 0x000000020600788c */ /* 0x000ff2000bf05270 */
[----:B------:R-:W-:Y:S05]  /*22f0*/  BRA.U UP0, `(.L_x_33) ;  /* 0x0000000100047547 */ /* 0x000fea000b800000 */
[----:B-1----:R-:W-:Y:S05]  /*2300*/  BPT.TRAP 0x1 ;  /* 0x000000040000795c */ /* 0x002fea0000300000 */
.L_x_33:
[----:B------:R-:W-:Y:S04]  /*2310*/  BSSY.RECONVERGENT B0, `(.L_x_34) ;  /* 0x0000003000007945 */ /* 0x000fe80003800200 */
[----:B------:R-:W-:Y:S05]  /*2320*/  @P5 BRA `(.L_x_35) ;  /* 0x0000000000045947 */ /* 0x000fea0003800000 */
[----:B-1----:R-:W-:Y:S05]  /*2330*/  BPT.TRAP 0x1 ;  /* 0x000000040000795c */ /* 0x002fea0000300000 */
.L_x_35:
[----:B-1----:R-:W-:Y:S05]  /*2340*/  BSYNC.RECONVERGENT B0 ;  /* 0x0000000000007941 */ /* 0x002fea0003800200 */
.L_x_34:
        /* <DEDUP_REMOVED lines=11> */
[----:B------:R-:W-:Y:S01]  /*2400*/  @P0 PRMT R4, R2, 0x40, R5 ;  /* 0x0000004002040816 */ /* 0x000fe20000000005 */
[----:B------:R-:W-:Y:S01]  /*2410*/  UISETP.NE.AND UP2, UPT, UR28, 0x1, UPT ;  /* 0x000000011c00788c */ /* 0x000fe2000bf45270 */
[----:B------:R-:W-:Y:S01]  /*2420*/  SHF.L.U32 R6, R10, 0x1f, RZ ;  /* 0x0000001f0a067819 */ /* 0x000fe200000006ff */
[----:B------:R-:W-:Y:S01]  /*2430*/  USHF.R.U32.HI UR7, URZ, UR23, UR33 ;  /* 0x00000017ff077299 */ /* 0x000fe20008011621 */
[----:B------:R-:W-:Y:S01]  /*2440*/  @P0 R2UR UR11, R4 ;  /* 0x00000000040b02ca */ /* 0x000fe200000e0000 */
[----:B------:R-:W-:Y:S01]  /*2450*/  UISETP.NE.AND UP3, UPT, UR29, 0x1, UPT ;  /* 0x000000011d00788c */ /* 0x000fe2000bf65270 */
[----:B------:R1:W2:Y:S01]  /*2460*/  SYNCS.PHASECHK.TRANS64.TRYWAIT P1, [UR8+0x88], R6 ;  /* 0x00008806ff0075a7 */ /* 0x0002a20008021108 */
[----:B------:R-:W-:Y:S01]  /*2470*/  USEL UR7, UR6, UR7, !UP2 ;  /* 0x0000000706077287 */ /* 0x000fe2000d000000 */
[----:B------:R-:W-:Y:S01]  /*2480*/  @P0 R2UR UR9, R3 ;  /* 0x00000000030902ca */ /* 0x000fe200000e0000 */
[----:B------:R-:W-:Y:S02]  /*2490*/  USHF.L.U32 UR8, UR51, 0xc, URZ ;  /* 0x0000000c33087899 */ /* 0x000fe400080006ff */
[----:B------:R-:W-:Y:S02]  /*24a0*/  UIMAD.WIDE.U32 UR32, UR7, UR27, URZ ;  /* 0x0000001b072072a5 */ /* 0x000fe4000f8e00ff */
[----:B------:R-:W-:Y:S02]  /*24b0*/  UIADD3 UR54, UP1, UPT, UR52, 0x80, URZ ;  /* 0x0000008034367890 */ /* 0x000fe4000ff3e0ff */
        /* <DEDUP_REMOVED lines=18> */
[----:B------:R-:W-:Y:S01]  /*25e0*/  UMOV UR42, UR38 ;  /* 0x00000026002a7c82 */ /* 0x000fe20008000000 */
[----:B------:R-:W-:Y:S01]  /*25f0*/  UIADD3.X UR37, UPT, UPT, URZ, UR53, URZ, UP0, !UPT ;  /* 0x00000035ff257290 */ /* 0x000fe200087fe4ff */
[----:B------:R1:W-:Y:S01]  /*2600*/  UTMALDG.2D [UR40], [UR54], desc[UR56] ;  /* 0x00003828360075b4 */ /* 0x0003e20008009000 */
[----:B------:R-:W-:Y:S02]  /*2610*/  UIADD3 UR16, UPT, UPT, UR8, 0x15400, URZ ;  /* 0x0001540008107890 */ /* 0x000fe4000fffe0ff */
[----:B------:R-:W-:Y:S01]  /*2620*/  UIMAD UR20, UR7, UR15, UR5 ;  /* 0x0000000f071472a4 */ /* 0x000fe2000f8e0205 */
[----:B------:R-:W-:Y:S01]  /*2630*/  UMOV UR17, UR41 ;  /* 0x0000002900117c82 */ /* 0x000fe20008000000 */
[----:B------:R-:W-:Y:S01]  /*2640*/  UMOV UR18, UR26 ;  /* 0x0000001a00127c82 */ /* 0x000fe20008000000 */
[----:B------:R-:W-:Y:S01]  /*2650*/  UIADD3 UR8, UPT, UPT, UR8, 0x16400, URZ ;  /* 0x0001640008087890 */ /* 0x000fe2000fffe0ff */
[----:B------:R-:W-:Y:S01]  /*2660*/  UMOV UR9, UR41 ;  /* 0x0000002900097c82 */ /* 0x000fe20008000000 */
[----:B------:R-:W-:Y:S01]  /*2670*/  UMOV UR11, UR19 ;  /* 0x00000013000b7c82 */ /* 0x000fe20008000000 */
[----:B------:R-:W-:Y:S03]  /*2680*/  UMOV UR13, UR21 ;  /* 0x00000015000d7c82 */ /* 0x000fe60008000000 */
[----:B------:R1:W-:Y:S01]  /*2690*/  UTMALDG.4D.IM2COL.MULTICAST [UR16], [UR36], UR39 ;  /* 0x00000010240073b4 */ /* 0x0003e20008058827 */
[----:B------:R-:W-:Y:S01]  /*26a0*/  UMOV UR12, UR20 ;  /* 0x00000014000c7c82 */ /* 0x000fe20008000000 */
[----:B------:R-:W-:Y:S01]  /*26b0*/  UIADD3 UR31, UPT, UPT, UR31, 0x1, URZ ;  /* 0x000000011f1f7890 */ /* 0x000fe2000fffe0ff */
[----:B------:R-:W-:Y:S03]  /*26c0*/  UMOV UR51, UR46 ;  /* 0x0000002e00337c82 */ /* 0x000fe60008000000 */
[----:B------:R-:W-:Y:S01]  /*26d0*/  UISETP.NE.AND UP0, UPT, UR31, UR24, UPT ;  /* 0x000000181f00728c */ /* 0x000fe2000bf05270 */
[----:B------:R1:W-:Y:S08]  /*26e0*/  UTMALDG.4D.IM2COL.MULTICAST [UR8], [UR36], UR39 ;  /* 0x00000008240073b4 */ /* 0x0003f00008058827 */
[----:B-1----:R-:W-:Y:S05]  /*26f0*/  BRA.U UP0, `(.L_x_36) ;  /* 0xfffffff900d87547 */ /* 0x002fea000b83ffff */
.L_x_30:
[----:B------:R-:W-:Y:S01]  /*2700*/  SHF.L.U32 R3, R8, 0x1f, RZ ;  /* 0x0000001f08037819 */ /* 0x000fe200000006ff */
[----:B------:R-:W-:-:S03]  /*2710*/  NOP ;  /* 0x0000000000007918 */ /* 0x000fc60000000000 */
[----:B------:R-:W3:Y:S02]  /*2720*/  SYNCS.PHASECHK.TRANS64.TRYWAIT P0, [UR35+0x160], R3 ;  /* 0x00016003ff0075a7 */ /* 0x000ee40008001123 */
[----:B---3--:R-:W-:Y:S05]  /*2730*/  @!P0 BRA `(.L_x_37) ;  /* 0x0000006800d48947 */ /* 0x008fea0003800000 */
.L_x_147:
[----:B------:R-:W3:Y:S01]  /*2740*/  LDS.128 R4, [UR35+0x1a0] ;  /* 0x0001a023ff047984 */ /* 0x000ee20008000c00 */
[----:B------:R-:W-:Y:S01]  /*2750*/  UIADD3 UR4, UPT, UPT, UR35, 0x168, URZ ;  /* 0x0000016823047890 */ /* 0x000fe2000fffe0ff */
[----:B--2---:R-:W-:Y:S01]  /*2760*/  ISETP.GE.AND P1, PT, R26, 0x1, PT ;  /* 0x000000011a00780c */ /* 0x004fe20003f26270 */
[----:B------:R-:W-:Y:S01]  /*2770*/  @!PT LDS RZ, [RZ] ;  /* 0x00000000fffff984 */ /* 0x000fe20000000800 */
[----:B------:R-:W-:Y:S01]  /*2780*/  @!PT LDS RZ, [RZ] ;  /* 0x00000000fffff984 */ /* 0x000fe20000000800 */
[----:B------:R-:W-:Y:S01]  /*2790*/  @!PT LDS RZ, [RZ] ;  /* 0x00000000fffff984 */ /* 0x000fe20000000800 */
[----:B------:R-:W-:Y:S01]  /*27a0*/  @!PT LDS RZ, [RZ] ;  /* 0x00000000fffff984 */ /* 0x000fe20000000800 */
[----:B------:R2:W-:Y:S06]  /*27b0*/  MEMBAR.ALL.CTA ;  /* 0x0000000000007992 */ /* 0x0005ec0000008000 */
[----:B--2---:R-:W2:Y:S01]  /*27c0*/  FENCE.VIEW.ASYNC.S ;  /* 0x00000000000073c6 */ /* 0x004ea20000000000 */
[----:B------:R-:W-:-:S09]  /*27d0*/  UPRMT UR4, URZ, 0x654, UR4 ;  /* 0x00000654ff047896 */ /* 0x000fd20008000004 */
[----:B--2---:R-:W-:Y:S01]  /*27e0*/  SYNCS.ARRIVE.TRANS64.RED.A1T0 RZ, [UR4], RZ ;  /* 0x000000ffffff79a7 */ /* 0x004fe20008100404 */
[----:B---3--:R-:W-:-:S13]  /*27f0*/  LOP3.LUT P0, RZ, R6, 0x1, RZ, 0xc0, !PT ;  /* 0x0000000106ff7812 */ /* 0x008fda000780c0ff */
[----:B------:R-:W-:Y:S02]  /*2800*/  @P0 MOV R13, R4 ;  /* 0x00000004000d0202 */ /* 0x000fe40000000f00 */
[----:B------:R-:W-:Y:S01]  /*2810*/  @P0 LOP3.LUT R11, R5, 0xffff, RZ, 0xc0, !PT ;  /* 0x0000ffff050b0812 */ /* 0x000fe200078ec0ff */
[----:B------:R-:W-:Y:S06]  /*2820*/  @!P1 BRA `(.L_x_38) ;  /* 0x0000000000b89947 */ /* 0x000fec0003800000 */
[----:B------:R-:W2:Y:S01]  /*2830*/  LDC.64 R4, c[0x0][0xb18] ;  /* 0x0002c600ff047b82 */ /* 0x000ea20000000a00 */
[----:B------:R-:W-:-:S07]  /*2840*/  ISETP.NE.AND P3, PT, R26, 0x1, PT ;  /* 0x000000011a00780c */ /* 0x000fce0003f65270 */
[----:B------:R-:W3:Y:S08]  /*2850*/  LDC.64 R6, c[0x0][0xb10] ;  /* 0x0002c400ff067b82 */ /* 0x000ef00000000a00 */
[----:B------:R-:W4:Y:S08]  /*2860*/  LDC R14, c[0x0][0xb20] ;  /* 0x0002c800ff0e7b82 */ /* 0x000f300000000800 */
[----:B------:R-:W4:Y:S01]  /*2870*/  LDC R16, c[0x0][0xb0c] ;  /* 0x0002c300ff107b82 */ /* 0x000f220000000800 */
[----:B--2---:R-:W-:Y:S01]  /*2880*/  IMAD.HI.U32 R15, R0, R5, RZ ;  /* 0x00000005000f7227 */ /* 0x004fe200078e00ff */
[----:B------:R-:W-:-:S03]  /*2890*/  ISETP.NE.AND P1, PT, R4, 0x1, PT ;  /* 0x000000010400780c */ /* 0x000fc60003f25270 */
[----:B------:R-:W-:-:S03]  /*28a0*/  IMAD.HI.U32 R5, R11, R5, RZ ;  /* 0x000000050b057227 */ /* 0x000fc600078e00ff */
[----:B-1----:R-:W1:Y:S01]  /*28b0*/  LDC.64 R2, c[0x0][0xb28] ;  /* 0x0002ca00ff027b82 */ /* 0x002e620000000a00 */
[----:B---3--:R-:W-:-:S04]  /*28c0*/  IMAD.HI.U32 R18, R9, R6, RZ ;  /* 0x0000000609127227 */ /* 0x008fc800078e00ff */
[----:B------:R-:W-:Y:S01]  /*28d0*/  IMAD.HI.U32 R20, R13, R6, RZ ;  /* 0x000000060d147227 */ /* 0x000fe200078e00ff */
[----:B------:R-:W-:Y:S02]  /*28e0*/  SHF.R.U32.HI R18, RZ, R7, R18 ;  /* 0x00000007ff127219 */ /* 0x000fe40000011612 */
[-C--:B----4-:R-:W-:Y:S02]  /*28f0*/  SHF.R.U32.HI R15, RZ, R14.reuse, R15 ;  /* 0x0000000eff0f7219 */ /* 0x090fe4000001160f */
[----:B------:R-:W-:Y:S02]  /*2900*/  SHF.R.U32.HI R14, RZ, R14, R5 ;  /* 0x0000000eff0e7219 */ /* 0x000fe40000011605 */
[----:B------:R-:W-:Y:S02]  /*2910*/  SEL R15, R0, R15, !P1 ;  /* 0x0000000f000f7207 */ /* 0x000fe40004800000 */
[----:B------:R-:W-:Y:S02]  /*2920*/  SHF.R.U32.HI R20, RZ, R7, R20 ;  /* 0x00000007ff147219 */ /* 0x000fe40000011614 */
[----:B------:R-:W-:-:S02]  /*2930*/  ISETP.NE.AND P2, PT, R16, 0x1, PT ;  /* 0x000000011000780c */ /* 0x000fc40003f45270 */
[----:B------:R-:W-:Y:S02]  /*2940*/  SEL R5, R11, R14, !P1 ;  /* 0x0000000e0b057207 */ /* 0x000fe40004800000 */
[----:B------:R-:W-:Y:S02]  /*2950*/  SEL R17, R9, R18, !P2 ;  /* 0x0000001209117207 */ /* 0x000fe40005000000 */
[----:B------:R-:W-:Y:S01]  /*2960*/  SEL R7, R13, R20, !P2 ;  /* 0x000000140d077207 */ /* 0x000fe20005000000 */
[----:B-1----:R-:W-:-:S04]  /*2970*/  IMAD.HI.U32 R18, R15, R2, RZ ;  /* 0x000000020f127227 */ /* 0x002fc800078e00ff */
[----:B------:R-:W-:Y:S01]  /*2980*/  IMAD.HI.U32 R6, R17, R2, RZ ;  /* 0x0000000211067227 */ /* 0x000fe200078e00ff */
[----:B------:R-:W-:-:S04]  /*2990*/  @P3 SHF.R.U32.HI R15, RZ, R3, R18 ;  /* 0x00000003ff0f3219 */ /* 0x000fc80000011612 */
[----:B------:R-:W-:Y:S01]  /*29a0*/  @P3 SHF.R.U32.HI R17, RZ, R3, R6 ;  /* 0x00000003ff113219 */ /* 0x000fe20000011606 */
[----:B------:R-:W-:-:S04]  /*29b0*/  IMAD R15, R26, R15, RZ ;  /* 0x0000000f1a0f7224 */ /* 0x000fc800078e02ff */
[----:B------:R-:W-:Y:S01]  /*29c0*/  IMAD R6, R26, R17, RZ ;  /* 0x000000111a067224 */ /* 0x000fe200078e02ff */
[----:B------:R-:W-:-:S04]  /*29d0*/  ISETP.GE.AND P1, PT, R5, R15, PT ;  /* 0x0000000f0500720c */ /* 0x000fc80003f26270 */
[----:B------:R-:W-:Y:S01]  /*29e0*/  ISETP.GE.OR P1, PT, R7, R6, P1 ;  /* 0x000000060700720c */ /* 0x000fe20000f26670 */
[----:B------:R-:W-:-:S05]  /*29f0*/  IMAD.HI.U32 R6, R5, R2, RZ ;  /* 0x0000000205067227 */ /* 0x000fca00078e00ff */
[----:B------:R-:W-:-:S04]  /*2a00*/  SHF.R.U32.HI R6, RZ, R3, R6 ;  /* 0x00000003ff067219 */ /* 0x000fc80000011606 */
[----:B------:R-:W-:-:S03]  /*2a10*/  SEL R6, R5, R6, !P3 ;  /* 0x0000000605067207 */ /* 0x000fc60005800000 */
[----:B------:R-:W-:-:S04]  /*2a20*/  @!P1 IMAD.HI.U32 R14, R7, R2, RZ ;  /* 0x00000002070e9227 */ /* 0x000fc800078e00ff */
[----:B------:R-:W-:Y:S01]  /*2a30*/  IMAD.MOV R2, RZ, RZ, -R6 ;  /* 0x000000ffff027224 */ /* 0x000fe200078e0a06 */
[----:B------:R-:W-:-:S03]  /*2a40*/  @!P1 SHF.R.U32.HI R14, RZ, R3, R14 ;  /* 0x00000003ff0e9219 */ /* 0x000fc6000001160e */
[----:B------:R-:W-:Y:S01]  /*2a50*/  IMAD R2, R26, R2, R5 ;  /* 0x000000021a027224 */ /* 0x000fe200078e0205 */
[----:B------:R-:W-:Y:S02]  /*2a60*/  @!P1 SEL R3, R7, R14, !P3 ;  /* 0x0000000e07039207 */ /* 0x000fe40005800000 */
[----:B------:R-:W-:-:S03]  /*2a70*/  IADD3 R14, PT, PT, -R5, RZ, RZ ;  /* 0x000000ff050e7210 */ /* 0x000fc60007ffe1ff */
[--C-:B------:R-:W-:Y:S02]  /*2a80*/  @!P1 IMAD.IADD R6, R6, 0x1, -R3.reuse ;  /* 0x0000000106069824 */ /* 0x100fe400078e0a03 */
[----:B------:R-:W-:Y:S01]  /*2a90*/  @!P1 IMAD R3, R2, R17, R3 ;  /* 0x0000001102039224 */ /* 0x000fe200078e0203 */
[----:B------:R-:W-:Y:S01]  /*2aa0*/  IADD3 R2, PT, PT, -R7, RZ, RZ ;  /* 0x000000ff07027210 */ /* 0x000fe20007ffe1ff */
[----:B------:R-:W-:Y:S02]  /*2ab0*/  @!P1 IMAD R5, R26, R6, R7 ;  /* 0x000000061a059224 */ /* 0x000fe400078e0207 */
[----:B------:R-:W-:Y:S02]  /*2ac0*/  IMAD R11, R4, R14, R11 ;  /* 0x0000000e040b7224 */ /* 0x000fe400078e020b */
[----:B------:R-:W-:Y:S02]  /*2ad0*/  @!P1 IMAD.MOV.U32 R7, RZ, RZ, R3 ;  /* 0x000000ffff079224 */ /* 0x000fe400078e0003 */
[----:B------:R-:W-:-:S02]  /*2ae0*/  IMAD R2, R16, R2, R13 ;  /* 0x0000000210027224 */ /* 0x000fc400078e020d */
[----:B------:R-:W-:Y:S02]  /*2af0*/  IMAD R11, R5, R4, R11 ;  /* 0x00000004050b7224 */ /* 0x000fe400078e020b */
[----:B------:R-:W-:Y:S02]  /*2b00*/  IMAD R13, R7, R16, R2 ;  /* 0x00000010070d7224 */ /* 0x000fe400078e0202 */
.L_x_38:
[----:B------:R-:W2:Y:S02]  /*2b10*/  LDCU UR4, c[0x0][0xb30] ;  /* 0x00016600ff0477ac */ /* 0x000ea40008000800 */
[----:B--2---:R-:W-:-:S09]  /*2b20*/  UISETP.NE.AND UP0, UPT, UR4, 0x1, UPT ;  /* 0x000000010400788c */ /* 0x004fd2000bf05270 */
[----:B------:R-:W-:Y:S05]  /*2b30*/  BRA.U UP0, `(.L_x_39) ;  /* 0x0000000100407547 */ /* 0x000fea000b800000 */
[----:B------:R-:W2:Y:S08]  /*2b40*/  LDC.64 R4, c[0x0][0xb10] ;  /* 0x0002c400ff047b82 */ /* 0x000eb00000000a00 */
[----:B-1----:R-:W1:Y:S08]  /*2b50*/  LDC.64 R2, c[0x0][0xb18] ;  /* 0x0002c600ff027b82 */ /* 0x002e700000000a00 */
[----:B------:R-:W3:Y:S08]  /*2b60*/  LDC R6, c[0x0][0xb20] ;  /* 0x0002c800ff067b82 */ /* 0x000ef00000000800 */
[----:B------:R-:W4:Y:S01]  /*2b70*/  LDC R14, c[0x0][0xb0c] ;  /* 0x0002c300ff0e7b82 */ /* 0x000f220000000800 */
[----:B--2---:R-:W-:-:S05]  /*2b80*/  IMAD.HI.U32 R4, R13, R4, RZ ;  /* 0x000000040d047227 */ /* 0x004fca00078e00ff */
[----:B------:R-:W-:Y:S01]  /*2b90*/  SHF.R.U32.HI R4, RZ, R5, R4 ;  /* 0x00000005ff047219 */ /* 0x000fe20000011604 */
[----:B-1----:R-:W-:Y:S01]  /*2ba0*/  IMAD.HI.U32 R3, R11, R3, RZ ;  /* 0x000000030b037227 */ /* 0x002fe200078e00ff */
[----:B------:R-:W-:-:S04]  /*2bb0*/  ISETP.NE.AND P1, PT, R2, 0x1, PT ;  /* 0x000000010200780c */ /* 0x000fc80003f25270 */
[----:B---3--:R-:W-:-:S04]  /*2bc0*/  SHF.R.U32.HI R6, RZ, R6, R3 ;  /* 0x00000006ff067219 */ /* 0x008fc80000011603 */
[----:B------:R-:W-:Y:S02]  /*2bd0*/  SEL R3, R11, R6, !P1 ;  /* 0x000000060b037207 */ /* 0x000fe40004800000 */
[----:B----4-:R-:W-:-:S04]  /*2be0*/  ISETP.NE.AND P2, PT, R14, 0x1, PT ;  /* 0x000000010e00780c */ /* 0x010fc80003f45270 */
[----:B------:R-:W-:-:S05]  /*2bf0*/  SEL R4, R13, R4, !P2 ;  /* 0x000000040d047207 */ /* 0x000fca0005000000 */
[----:B------:R-:W-:Y:S02]  /*2c00*/  IMAD.IADD R5, R3, 0x1, -R4 ;  /* 0x0000000103057824 */ /* 0x000fe400078e0a04 */
[----:B------:R-:W-:Y:S02]  /*2c10*/  IMAD.IADD R3, R4, 0x1, -R3 ;  /* 0x0000000104037824 */ /* 0x000fe400078e0a03 */
[----:B------:R-:W-:Y:S02]  /*2c20*/  IMAD R13, R5, R14, R13 ;  /* 0x0000000e050d7224 */ /* 0x000fe400078e020d */
[----:B------:R-:W-:-:S07]  /*2c30*/  IMAD R11, R3, R2, R11 ;  /* 0x00000002030b7224 */ /* 0x000fce00078e020b */
.L_x_39:
[----:B------:R-:W-:Y:S01]  /*2c40*/  PLOP3.LUT P4, PT, PT, PT, PT, 0x80, 0x8 ;  /* 0x000000000008781c */ /* 0x000fe20003f8f070 */
[----:B------:R-:W-:Y:S01]  /*2c50*/  IMAD.IADD R21, R13, 0x1, R64 ;  /* 0x000000010d157824 */ /* 0x000fe200078e0240 */
[----:B------:R-:W-:Y:S01]  /*2c60*/  LOP3.LUT R8, R8, 0x1, RZ, 0x3c, !PT ;  /* 0x0000000108087812 */ /* 0x000fe200078e3cff */
[----:B------:R-:W-:Y:S01]  /*2c70*/  IMAD.IADD R19, R11, 0x1, R58 ;  /* 0x000000010b137824 */ /* 0x000fe200078e023a */
[----:B------:R-:W-:Y:S09]  /*2c80*/  @P0 BRA `(.L_x_40) ;  /* 0xffffffe800c00947 */ /* 0x000ff2000383ffff */
[----:B------:R-:W-:Y:S01]  /*2c90*/  UIADD3 UR35, UPT, UPT, UR35, 0x88, URZ ;  /* 0x0000008823237890 */ /* 0x000fe2000fffe0ff */
[----:B-1----:R-:W-:-:S03]  /*2ca0*/  SHF.L.U32 R3, R10, 0x1f, RZ ;  /* 0x0000001f0a037819 */ /* 0x002fc600000006ff */
[----:B------:R-:W-:-:S09]  /*2cb0*/  ULEA UR4, UR46, UR35, 0x3 ;  /* 0x000000232e047291 */ /* 0x000fd2000f8e18ff */
[----:B------:R-:W1:Y:S02]  /*2cc0*/  SYNCS.PHASECHK.TRANS64.TRYWAIT P0, [UR4], R3 ;  /* 0x00000003ff0075a7 */ /* 0x000e640008001104 */
[----:B-1----:R-:W-:Y:S05]  /*2cd0*/  @!P0 BRA `(.L_x_41) ;  /* 0x0000006400848947 */ /* 0x002fea0003800000 */
.L_x_149:
[----:B------:R-:W-:-:S04]  /*2ce0*/  UIADD3 UR5, UPT, UPT, UR46, 0x1, URZ ;  /* 0x000000012e057890 */ /* 0x000fc8000fffe0ff */
[----:B------:R-:W-:-:S04]  /*2cf0*/  UISETP.NE.AND UP0, UPT, UR5, 0x11, UPT ;  /* 0x000000110500788c */ /* 0x000fc8000bf05270 */
[----:B------:R-:W-:Y:S02]  /*2d00*/  USEL UR6, URZ, 0x1, UP0 ;  /* 0x00000001ff067887 */ /* 0x000fe40008000000 */
[----:B------:R-:W-:-:S04]  /*2d10*/  USEL UR5, UR5, URZ, UP0 ;  /* 0x000000ff05057287 */ /* 0x000fc80008000000 */
[----:B------:R-:W-:Y:S01]  /*2d20*/  ULEA UR4, UR5, UR35, 0x3 ;  /* 0x0000002305047291 */ /* 0x000fe2000f8e18ff */
[----:B------:R-:W-:-:S04]  /*2d30*/  LOP3.LUT R2, R10, UR6, RZ, 0x3c, !PT ;  /* 0x000000060a027c12 */ /* 0x000fc8000f8e3cff */
[----:B-1----:R-:W-:-:S04]  /*2d40*/  SHF.L.U32 R3, R2, 0x1f, RZ ;  /* 0x0000001f02037819 */ /* 0x002fc800000006ff */
[----:B------:R-:W1:Y:S02]  /*2d50*/  SYNCS.PHASECHK.TRANS64.TRYWAIT P0, [UR4], R3 ;  /* 0x00000003ff0075a7 */ /* 0x000e640008001104 */
[----:B-1----:R-:W-:Y:S05]  /*2d60*/  @!P0 BRA `(.L_x_42) ;  /* 0x0000006400788947 */ /* 0x002fea0003800000 */
.L_x_151:
        /* <DEDUP_REMOVED lines=9> */
.L_x_153:
        /* <DEDUP_REMOVED lines=9> */
.L_x_155:
        /* <DEDUP_REMOVED lines=9> */
.L_x_157:
        /* <DEDUP_REMOVED lines=9> */
.L_x_159:
        /* <DEDUP_REMOVED lines=9> */
.L_x_161:
        /* <DEDUP_REMOVED lines=9> */
.L_x_163:
        /* <DEDUP_REMOVED lines=9> */
.L_x_165:
        /* <DEDUP_REMOVED lines=9> */
.L_x_167:
        /* <DEDUP_REMOVED lines=9> */
.L_x_169:
        /* <DEDUP_REMOVED lines=9> */
.L_x_171:
        /* <DEDUP_REMOVED lines=9> */
.L_x_173:
        /* <DEDUP_REMOVED lines=9> */
.L_x_175:
        /* <DEDUP_REMOVED lines=9> */
.L_x_177:
        /* <DEDUP_REMOVED lines=9> */
.L_x_179:
[----:B------:R-:W-:-:S04]  /*3550*/  UIADD3 UR5, UPT, UPT, UR5, 0x1, URZ ;  /* 0x0000000105057890 */ /* 0x000fc8000fffe0ff */
[----:B------:R-:W-:-:S04]  /*3560*/  UISETP.NE.AND UP0, UPT, UR5, 0x11, UPT ;  /* 0x000000110500788c */ /* 0x000fc8000bf05270 */
[----:B------:R-:W-:Y:S02]  /*3570*/  USEL UR4, URZ, 0x1, UP0 ;  /* 0x00000001ff047887 */ /* 0x000fe40008000000 */
[----:B------:R-:W-:-:S04]  /*3580*/  USEL UR5, UR5, URZ, UP0 ;  /* 0x000000ff05057287 */ /* 0x000fc80008000000 */
[----:B------:R-:W-:Y:S01]  /*3590*/  ULEA UR5, UR5, UR35, 0x3 ;  /* 0x0000002305057291 */ /* 0x000fe2000f8e18ff */
[----:B-1----:R-:W-:-:S04]  /*35a0*/  LOP3.LUT R3, R2, UR4, RZ, 0x3c, !PT ;  /* 0x0000000402037c12 */ /* 0x002fc8000f8e3cff */
[----:B------:R-:W-:Y:S01]  /*35b0*/  SHF.L.U32 R3, R3, 0x1f, RZ ;  /* 0x0000001f03037819 */ /* 0x000fe200000006ff */
[----:B------:R-:W-:-:S07]  /*35c0*/  IMAD.U32 R0, RZ, RZ, UR5 ;  /* 0x00000005ff007e24 */ /* 0x000fce000f8e00ff */
.L_x_57:
[----:B-1----:R1:W2:Y:S02]  /*35d0*/  SYNCS.PHASECHK.TRANS64.TRYWAIT P0, [R0+URZ], R3 ;  /* 0x00000003000075a7 */ /* 0x0022a400080011ff */
[----:B--2---:R-:W-:Y:S05]  /*35e0*/  @!P0 NANOSLEEP.SYNCS 0x989680 ;  /* 0x009896800000895d */ /* 0x004fea0003900000 */
[----:B------:R-:W2:Y:S02]  /*35f0*/  @!P0 SYNCS.PHASECHK.TRANS64 P0, [R0+URZ], R3 ;  /* 0x00000003000085a7 */ /* 0x000ea400080010ff */
[----:B--2---:R-:W-:Y:S05]  /*3600*/  @P0 EXIT ;  /* 0x000000000000094d */ /* 0x004fea0003800000 */
[----:B------:R-:W-:Y:S05]  /*3610*/  BRA `(.L_x_57) ;  /* 0xfffffffc00ec7947 */ /* 0x000fea000383ffff */
.L_x_22:
[----:B------:R-:W-:-:S04]  /*3620*/  UISETP.NE.AND UP1, UPT, UR48, URZ, UPT ;  /* 0x000000ff3000728c */ /* 0x000fc8000bf25270 */
[----:B------:R-:W-:-:S09]  /*3630*/  UISETP.NE.OR UP1, UPT, UR4, 0x1, UP1 ;  /* 0x000000010400788c */ /* 0x000fd20008f25670 */
[----:B------:R-:W-:Y:S05]  /*3640*/  BRA.U UP1, `(.L_x_58) ;  /* 0x0000000101b07547 */ /* 0x000fea000b800000 */
[----:B------:R-:W-:Y:S01]  /*3650*/  UMOV UR4, 0x400 ;  /* 0x0000040000047882 */ /* 0x000fe20000000000 */
[----:B------:R-:W-:Y:S01]  /*3660*/  HFMA2 R2, -RZ, RZ, 0, 5.9604644775390625e-08 ;  /* 0x00000001ff027431 */ /* 0x000fe200000001ff */
[----:B------:R-:W-:Y:S01]  /*3670*/  ULEA UR48, UR48, UR4, 0x18 ;  /* 0x0000000430307291 */ /* 0x000fe2000f8ec0ff */
[----:B------:R-:W-:Y:S01]  /*3680*/  ISETP.GE.U32.AND P0, PT, R8, 0x2, PT ;  /* 0x000000020800780c */ /* 0x000fe20003f06070 */
[----:B------:R-:W-:Y:S02]  /*3690*/  IMAD.MOV.U32 R3, RZ, RZ, RZ ;  /* 0x000000ffff037224 */ /* 0x000fe400078e00ff */
[----:B------:R-:W-:Y:S02]  /*36a0*/  UIADD3 UR6, UPT, UPT, UR48, 0x168, URZ ;  /* 0x0000016830067890 */ /* 0x000fe4000fffe0ff */
[----:B------:R-:W-:Y:S02]  /*36b0*/  UIADD3 UR7, UPT, UPT, UR48, 0x160, URZ ;  /* 0x0000016030077890 */ /* 0x000fe4000fffe0ff */
[----:B------:R-:W-:-:S12]  /*36c0*/  UPRMT UR6, URZ, 0x654, UR6 ;  /* 0x00000654ff067896 */ /* 0x000fd80008000006 */
.L_x_61:
[----:B------:R-:W-:Y:S01]  /*36d0*/  SHF.L.U32 R7, R2, 0x1f, RZ ;  /* 0x0000001f02077819 */ /* 0x000fe200000006ff */
[----:B------:R-:W-:Y:S02]  /*36e0*/  IMAD.U32 R9, RZ, RZ, UR7 ;  /* 0x00000007ff097e24 */ /* 0x000fe4000f8e00ff */
[----:B------:R-:W-:Y:S01]  /*36f0*/  @!P0 IMAD.MOV.U32 R5, RZ, RZ, 0x10 ;  /* 0x00000010ff058424 */ /* 0x000fe200078e00ff */
[----:B------:R-:W2:Y:S02]  /*3700*/  SYNCS.PHASECHK.TRANS64.TRYWAIT P1, [UR48+0x168], R7 ;  /* 0x00016807ff0075a7 */ /* 0x000ea40008021130 */
[----:B------:R-:W-:-:S04]  /*3710*/  PRMT R9, R8, 0x654, R9 ;  /* 0x0000065408097816 */ /* 0x000fc80000000009 */
[----:B------:R-:W-:Y:S01]  /*3720*/  SEL R0, R9, R0, !P0 ;  /* 0x0000000009007207 */ /* 0x000fe20004000000 */
[----:B--2---:R-:W-:Y:S06]  /*3730*/  @!P1 BRA `(.L_x_59) ;  /* 0x00000060006c9947 */ /* 0x004fec0003800000 */
.L_x_181:
[----:B------:R-:W-:Y:S01]  /*3740*/  UIADD3 UR4, UPT, UPT, UR48, 0x1a0, URZ ;  /* 0x000001a030047890 */ /* 0x000fe2000fffe0ff */
[----:B------:R3:W-:Y:S01]  /*3750*/  @!P0 SYNCS.ARRIVE.TRANS64.RED RZ, [R0+URZ], R5 ;  /* 0x0000000500ff89a7 */ /* 0x0007e200080004ff */
[----:B------:R-:W-:Y:S01]  /*3760*/  UIADD3 UR5, UPT, UPT, UR48, 0x160, URZ ;  /* 0x0000016030057890 */ /* 0x000fe2000fffe0ff */
[----:B------:R-:W-:-:S08]  /*3770*/  LOP3.LUT R2, R2, 0x1, RZ, 0x3c, !PT ;  /* 0x0000000102027812 */ /* 0x000fd000078e3cff */
[----:B------:R-:W-:Y:S06]  /*3780*/  UGETNEXTWORKID.BROADCAST [UR4], [UR5] ;  /* 0x00000000040073ca */ /* 0x000fec0008000100 */
[----:B---3--:R-:W-:-:S04]  /*3790*/  SHF.L.U32 R5, R3, 0x1f, RZ ;  /* 0x0000001f03057819 */ /* 0x008fc800000006ff */
[----:B------:R-:W3:Y:S02]  /*37a0*/  SYNCS.PHASECHK.TRANS64.TRYWAIT P1, [UR48+0x160], R5 ;  /* 0x00016005ff0075a7 */ /* 0x000ee40008021130 */
[----:B---3--:R-:W-:Y:S05]  /*37b0*/  @!P1 BRA `(.L_x_60) ;  /* 0x0000006000649947 */ /* 0x008fea0003800000 */
.L_x_183:
[----:B--2---:R-:W2:Y:S01]  /*37c0*/  LDS.128 R4, [UR48+0x1a0] ;  /* 0x0001a030ff047984 */ /* 0x004ea20008000c00 */
[----:B------:R-:W-:Y:S01]  /*37d0*/  LOP3.LUT R3, R3, 0x1, RZ, 0x3c, !PT ;  /* 0x0000000103037812 */ /* 0x000fe200078e3cff */
[----:B------:R-:W-:Y:S01]  /*37e0*/  @!PT LDS RZ, [RZ] ;  /* 0x00000000fffff984 */ /* 0x000fe20000000800 */
[----:B------:R-:W-:Y:S01]  /*37f0*/  @!PT LDS RZ, [RZ] ;  /* 0x00000000fffff984 */ /* 0x000fe20000000800 */
[----:B------:R-:W-:Y:S01]  /*3800*/  @!PT LDS RZ, [RZ] ;  /* 0x00000000fffff984 */ /* 0x000fe20000000800 */
[----:B------:R-:W-:Y:S01]  /*3810*/  @!PT LDS RZ, [RZ] ;  /* 0x00000000fffff984 */ /* 0x000fe20000000800 */
[----:B------:R3:W-:Y:S06]  /*3820*/  MEMBAR.ALL.CTA ;  /* 0x0000000000007992 */ /* 0x0007ec0000008000 */
[----:B---3--:R-:W3:Y:S02]  /*3830*/  FENCE.VIEW.ASYNC.S ;  /* 0x00000000000073c6 */ /* 0x008ee40000000000 */
[----:B---3--:R-:W-:Y:S01]  /*3840*/  SYNCS.ARRIVE.TRANS64.RED.A1T0 RZ, [UR6], RZ ;  /* 0x000000ffffff79a7 */ /* 0x008fe20008100406 */
[----:B--2---:R-:W-:-:S13]  /*3850*/  LOP3.LUT P1, RZ, R6, 0x1, RZ, 0xc0, !PT ;  /* 0x0000000106ff7812 */ /* 0x004fda000782c0ff */
[----:B------:R-:W-:Y:S05]  /*3860*/  @P1 BRA `(.L_x_61) ;  /* 0xfffffffc00981947 */ /* 0x000fea000383ffff */
[----:B------:R-:W-:-:S04]  /*3870*/  SHF.L.U32 R0, R2, 0x1f, RZ ;  /* 0x0000001f02007819 */ /* 0x000fc800000006ff */
[----:B------:R-:W2:Y:S02]  /*3880*/  SYNCS.PHASECHK.TRANS64 P0, [UR48+0x168], R0 ;  /* 0x00016800ff0075a7 */ /* 0x000ea40008001030 */
[----:B-12---:R-:W-:Y:S05]  /*3890*/  @P0 EXIT ;  /* 0x000000000000094d */ /* 0x006fea0003800000 */
[----:B------:R-:W-:-:S07]  /*38a0*/  MOV R0, UR48 ;  /* 0x0000003000007c02 */ /* 0x000fce0008000f00 */
.L_x_62:
[----:B-1----:R-:W-:-:S04]  /*38b0*/  SHF.L.U32 R3, R2, 0x1f, RZ ;  /* 0x0000001f02037819 */ /* 0x002fc800000006ff */
[----:B------:R1:W2:Y:S03]  /*38c0*/  SYNCS.PHASECHK.TRANS64.TRYWAIT P0, [R0+URZ+0x168], R3 ;  /* 0x00016803000075a7 */ /* 0x0002a600080011ff */
[----:B--2---:R-:W-:Y:S05]  /*38d0*/  @!P0 NANOSLEEP.SYNCS 0x989680 ;  /* 0x009896800000895d */ /* 0x004fea0003900000 */
[----:B------:R-:W2:Y:S02]  /*38e0*/  @!P0 SYNCS.PHASECHK.TRANS64 P0, [R0+URZ+0x168], R3 ;  /* 0x00016803000085a7 */ /* 0x000ea400080010ff */
[----:B--2---:R-:W-:Y:S05]  /*38f0*/  @P0 EXIT ;  /* 0x000000000000094d */ /* 0x004fea0003800000 */
[----:B------:R-:W-:Y:S05]  /*3900*/  BRA `(.L_x_62) ;  /* 0xfffffffc00e87947 */ /* 0x000fea000383ffff */
.L_x_58:
[----:B------:R-:W-:Y:S05]  /*3910*/  BRA.U UP4, `(.L_x_63) ;  /* 0x0000000d04487547 */ /* 0x000fea000b800000 */
[----:B------:R-:W-:Y:S01]  /*3920*/  UMOV UR4, 0x40 ;  /* 0x0000004000047882 */ /* 0x000fe20000000000 */
[----:B------:R-:W-:Y:S01]  /*3930*/  NOP ;  /* 0x0000000000007918 */ /* 0x000fe20000000000 */
[----:B------:R-:W-:Y:S01]  /*3940*/  ULEA UR4, UR48, UR4, 0x18 ;  /* 0x0000000430047291 */ /* 0x000fe2000f8ec0ff */
[----:B------:R-:W-:Y:S02]  /*3950*/  UMOV UR5, 0x400 ;  /* 0x0000040000057882 */ /* 0x000fe40000000000 */
[----:B------:R-:W-:-:S06]  /*3960*/  ULEA UR48, UR48, UR5, 0x18 ;  /* 0x0000000530307291 */ /* 0x000fcc000f8ec0ff */
[----:B------:R-:W2:Y:S02]  /*3970*/  LDS.U8 R2, [UR4+0x1c] ;  /* 0x00001c04ff027984 */ /* 0x000ea40008000000 */
[----:B--2---:R-:W-:-:S13]  /*3980*/  ISETP.NE.AND P0, PT, R2, RZ, PT ;  /* 0x000000ff0200720c */ /* 0x004fda0003f05270 */
[----:B------:R-:W-:Y:S05]  /*3990*/  @P0 BRA `(.L_x_64) ;  /* 0x0000000000580947 */ /* 0x000fea0003800000 */
[----:B------:R-:W-:-:S13]  /*39a0*/  ELECT P0, URZ, PT ;  /* 0x0000000000ff782f */ /* 0x000fda0003800000 */
[----:B------:R-:W-:Y:S05]  /*39b0*/  @!P0 BRA `(.L_x_65) ;  /* 0x0000000000608947 */ /* 0x000fea0003800000 */
[----:B------:R-:W-:Y:S01]  /*39c0*/  UMOV UR5, 0x10 ;  /* 0x0000001000057882 */ /* 0x000fe20000000000 */
[----:B------:R-:W-:Y:S01]  /*39d0*/  HFMA2 R2, -RZ, RZ, 0, 5.9604644775390625e-08 ;  /* 0x00000001ff027431 */ /* 0x000fe200000001ff */
[----:B------:R-:W-:-:S03]  /*39e0*/  MOV R3, 0xffff ;  /* 0x0000ffff00037802 */ /* 0x000fc60000000f00 */
[----:B------:R-:W-:Y:S04]  /*39f0*/  DEPBAR.LE SB2, 0x36 ;  /* 0x0000ad800000791a */ /* 0x000fe80000000000 */
[----:B------:R-:W2:Y:S02]  /*3a00*/  UTCATOMSWS.FIND_AND_SET.ALIGN UP0, UR5, UR5 ;  /* 0x00000005000575e3 */ /* 0x000ea40008000800 */
[----:B--2---:R-:W-:Y:S01]  /*3a10*/  MOV R4, UR5 ;  /* 0x0000000500047c02 */ /* 0x004fe20008000f00 */
[----:B------:R-:W-:Y:S06]  /*3a20*/  BRA.U UP0, `(.L_x_66) ;  /* 0x0000000100187547 */ /* 0x000fec000b800000 */
.L_x_67:
[----:B------:R-:W-:Y:S05]  /*3a30*/  NANOSLEEP 0x64 ;  /* 0x000000640000795d */ /* 0x000fea0003800000 */
[----:B------:R-:W-:-:S05]  /*3a40*/  UMOV UR5, 0x10 ;  /* 0x0000001000057882 */ /* 0x000fca0000000000 */
[----:B------:R-:W-:Y:S04]  /*3a50*/  DEPBAR.LE SB2, 0x36 ;  /* 0x0000ad800000791a */ /* 0x000fe80000000000 */
[----:B------:R-:W2:Y:S02]  /*3a60*/  UTCATOMSWS.FIND_AND_SET.ALIGN UP0, UR5, UR5 ;  /* 0x00000005000575e3 */ /* 0x000ea40008000800 */
[----:B--2---:R-:W-:Y:S01]  /*3a70*/  MOV R4, UR5 ;  /* 0x0000000500047c02 */ /* 0x004fe20008000f00 */
[----:B------:R-:W-:Y:S05]  /*3a80*/  BRA.U !UP0, `(.L_x_67) ;  /* 0xfffffffd08e87547 */ /* 0x000fea000b83ffff */
.L_x_66:
[-C--:B------:R-:W-:Y:S02]  /*3a90*/  SHF.L.U32 R3, R3, R4.reuse, RZ ;  /* 0x0000000403037219 */ /* 0x080fe400000006ff */
[----:B------:R-:W-:Y:S01]  /*3aa0*/  SHF.L.U32 R2, R2, R4, RZ ;  /* 0x0000000402027219 */ /* 0x000fe200000006ff */
[----:B------:R-:W-:Y:S02]  /*3ab0*/  IMAD.SHL.U32 R4, R4, 0x20, RZ ;  /* 0x0000002004047824 */ /* 0x000fe400078e00ff */
[----:B------:R2:W-:Y:S04]  /*3ac0*/  ATOMS.OR RZ, [UR4+0x14], R3 ;  /* 0x00001403ffff798c */ /* 0x0005e8000b000004 */
[----:B------:R2:W-:Y:S04]  /*3ad0*/  ATOMS.OR RZ, [UR4+0x18], R2 ;  /* 0x00001802ffff798c */ /* 0x0005e8000b000004 */
[----:B------:R2:W-:Y:S01]  /*3ae0*/  STS [UR48+0x1b0], R4 ;  /* 0x0001b004ff007988 */ /* 0x0005e20008000830 */
[----:B------:R-:W-:Y:S05]  /*3af0*/  BRA `(.L_x_65) ;  /* 0x0000000000107947 */ /* 0x000fea0003800000 */
.L_x_64:
[----:B------:R-:W-:-:S05]  /*3b00*/  MOV R2, 0xffffffff ;  /* 0xffffffff00027802 */ /* 0x000fca0000000f00 */
[----:B------:R2:W-:Y:S02]  /*3b10*/  STS [UR48+0x1b0], R2 ;  /* 0x0001b002ff007988 */ /* 0x0005e40008000830 */
[----:B--2---:R-:W-:Y:S02]  /*3b20*/  MOV R2, 0x3b40 ;  /* 0x00003b4000027802 */ /* 0x004fe40000000f00 */
[----:B-1---5:R-:W-:Y:S05]  /*3b30*/  CALL.REL.NOINC `($__internal_1_$__cuda_sm10x_tcgen05_guardrail_trap_phase_invalid_during_alloc) ;  /* 0x0000006400787944 */ /* 0x022fea0003c00000 */
.L_x_65:
[----:B------:R-:W-:Y:S05]  /*3b40*/  WARPSYNC.ALL ;  /* 0x0000000000007948 */ /* 0x000fea0003800000 */
[----:B------:R-:W3:Y:S01]  /*3b50*/  S2UR UR7, SR_CgaCtaId ;  /* 0x00000000000779c3 */ /* 0x000ee20000008800 */
[----:B------:R-:W-:Y:S01]  /*3b60*/  UMOV UR4, 0x400 ;  /* 0x0000040000047882 */ /* 0x000fe20000000000 */
[----:B------:R-:W-:-:S06]  /*3b70*/  NOP ;  /* 0x0000000000007918 */ /* 0x000fcc0000000000 */
[----:B------:R-:W-:Y:S06]  /*3b80*/  BAR.ARV 0x6, 0xa0 ;  /* 0x0182800000007b1d */ /* 0x000fec0000002000 */
[----:B------:R-:W4:Y:S01]  /*3b90*/  LDCU UR5, c[0x0][0x390] ;  /* 0x00007200ff0577ac */ /* 0x000f220008000800 */
[----:B------:R-:W-:Y:S01]  /*3ba0*/  LOP3.LUT R0, R0, 0xffff, RZ, 0xc0, !PT ;  /* 0x0000ffff00007812 */ /* 0x000fe200078ec0ff */
[----:B------:R-:W-:Y:S02]  /*3bb0*/  IMAD.MOV.U32 R11, RZ, RZ, 0x1 ;  /* 0x00000001ff0b7424 */ /* 0x000fe400078e00ff */
[----:B------:R-:W-:Y:S01]  /*3bc0*/  IMAD.MOV.U32 R10, RZ, RZ, RZ ;  /* 0x000000ffff0a7224 */ /* 0x000fe200078e00ff */
[----:B------:R-:W-:Y:S01]  /*3bd0*/  R2UR UR10, R0 ;  /* 0x00000000000a72ca */ /* 0x000fe200000e0000 */
[----:B------:R-:W-:Y:S01]  /*3be0*/  IMAD.MOV.U32 R8, RZ, RZ, RZ ;  /* 0x000000ffff087224 */ /* 0x000fe200078e00ff */
[----:B------:R-:W-:Y:S01]  /*3bf0*/  UMOV UR18, URZ ;  /* 0x000000ff00127c82 */ /* 0x000fe20008000000 */
[----:B------:R-:W-:Y:S01]  /*3c00*/  UMOV UR17, URZ ;  /* 0x000000ff00117c82 */ /* 0x000fe20008000000 */
[----:B------:R-:W-:Y:S01]  /*3c10*/  UMOV UR22, 0x0 ;  /* 0x0000000000167882 */ /* 0x000fe20000000000 */
[----:B---3--:R-:W-:Y:S01]  /*3c20*/  ULEA UR7, UR7, UR4, 0x18 ;  /* 0x0000000407077291 */ /* 0x008fe2000f8ec0ff */
[----:B------:R-:W3:Y:S03]  /*3c30*/  LDCU UR4, c[0x0][0x390] ;  /* 0x00007200ff0477ac */ /* 0x000ee60008000800 */
[----:B------:R-:W-:-:S02]  /*3c40*/  UIADD3 UR12, UPT, UPT, UR7, 0x15400, URZ ;  /* 0x00015400070c7890 */ /* 0x000fc4000fffe0ff */
[----:B----4-:R-:W-:-:S03]  /*3c50*/  UIADD3 UR5, UPT, UPT, UR5, 0x1f, URZ ;  /* 0x0000001f05057890 */ /* 0x010fc6000fffe0ff */
[----:B--2---:R-:W2:Y:S01]  /*3c60*/  LDS R2, [UR7+0x1b0] ;  /* 0x0001b007ff027984 */ /* 0x004ea20008000800 */
[----:B------:R-:W-:Y:S02]  /*3c70*/  UIADD3 UR19, UPT, UPT, UR7, 0x4400, URZ ;  /* 0x0000440007137890 */ /* 0x000fe4000fffe0ff */
[----:B------:R-:W-:Y:S02]  /*3c80*/  USHF.R.S32.HI UR6, URZ, 0x1f, UR5 ;  /* 0x0000001fff067899 */ /* 0x000fe40008011405 */
[----:B------:R-:W-:Y:S02]  /*3c90*/  USHF.R.U32.HI UR12, URZ, 0x4, UR12 ;  /* 0x00000004ff0c7899 */ /* 0x000fe4000801160c */
[----:B------:R-:W-:Y:S02]  /*3ca0*/  ULEA.HI UR6, UR6, UR5, URZ, 0x5 ;  /* 0x0000000506067291 */ /* 0x000fe4000f8f28ff */
[----:B------:R-:W-:Y:S02]  /*3cb0*/  UIADD3 UR5, UPT, UPT, UR7, 0x168, URZ ;  /* 0x0000016807057890 */ /* 0x000fe4000fffe0ff */
[----:B------:R-:W-:-:S02]  /*3cc0*/  USHF.R.S32.HI UR6, URZ, 0x5, UR6 ;  /* 0x00000005ff067899 */ /* 0x000fc40008011406 */
[----:B------:R-:W-:Y:S02]  /*3cd0*/  USHF.R.U32.HI UR19, URZ, 0x4, UR19 ;  /* 0x00000004ff137899 */ /* 0x000fe40008011613 */
[----:B------:R-:W-:Y:S02]  /*3ce0*/  UISETP.LT.AND UP0, UPT, UR6, 0x1, UPT ;  /* 0x000000010600788c */ /* 0x000fe4000bf01270 */
[----:B------:R-:W-:Y:S02]  /*3cf0*/  ULOP3.LUT UR12, UR12, 0x3fff, URZ, 0xc0, !UPT ;  /* 0x00003fff0c0c7892 */ /* 0x000fe4000f8ec0ff */
[----:B------:R-:W-:Y:S02]  /*3d00*/  USEL UR11, UR6, 0x1, !UP0 ;  /* 0x00000001060b7887 */ /* 0x000fe4000c000000 */
[----:B------:R-:W-:Y:S02]  /*3d10*/  UPRMT UR5, URZ, 0x654, UR5 ;  /* 0x00000654ff057896 */ /* 0x000fe40008000005 */
[----:B------:R-:W-:-:S02]  /*3d20*/  ULOP3.LUT UR19, UR19, 0x3fff, URZ, 0xc0, !UPT ;  /* 0x00003fff13137892 */ /* 0x000fc4000f8ec0ff */
[----:B------:R-:W-:Y:S02]  /*3d30*/  ULOP3.LUT UR12, UR12, 0x1000000, URZ, 0xfc, !UPT ;  /* 0x010000000c0c7892 */ /* 0x000fe4000f8efcff */
[----:B------:R-:W-:Y:S02]  /*3d40*/  UIADD3 UR11, UPT, UPT, -UR11, URZ, URZ ;  /* 0x000000ff0b0b7290 */ /* 0x000fe4000fffe1ff */
[----:B---3--:R-:W-:Y:S01]  /*3d50*/  UISETP.GE.AND UP3, UPT, UR4, 0x1, UPT ;  /* 0x000000010400788c */ /* 0x008fe2000bf66270 */
[----:B------:R-:W-:Y:S01]  /*3d60*/  UMOV UR23, 0x4218010 ;  /* 0x0421801000177882 */ /* 0x000fe20000000000 */
[----:B------:R-:W-:Y:S01]  /*3d70*/  UMOV UR20, 0x0 ;  /* 0x0000000000147882 */ /* 0x000fe20000000000 */
[----:B------:R-:W-:Y:S01]  /*3d80*/  UMOV UR21, 0x4218010 ;  /* 0x0421801000157882 */ /* 0x000fe20000000000 */
[C---:B--2---:R-:W-:Y:S01]  /*3d90*/  VIADD R5, R2.reuse, 0x80 ;  /* 0x0000008002057836 */ /* 0x044fe20000000000 */
[----:B------:R-:W-:-:S04]  /*3da0*/  LOP3.LUT R4, R2, 0xffff, RZ, 0xc0, !PT ;  /* 0x0000ffff02047812 */ /* 0x000fc800078ec0ff */
[----:B------:R-:W-:-:S05]  /*3db0*/  LOP3.LUT R5, R5, 0xffff, RZ, 0xc0, !PT ;  /* 0x0000ffff05057812 */ /* 0x000fca00078ec0ff */
[----:B------:R2:W-:Y:S02]  /*3dc0*/  STL.64 [R1], R4 ;  /* 0x0000000401007387 */ /* 0x0005e40000100a00 */
.L_x_74:
[----:B--2---:R-:W-:-:S04]  /*3dd0*/  SHF.L.U32 R3, R10, 0x1f, RZ ;  /* 0x0000001f0a037819 */ /* 0x004fc800000006ff */
[----:B---3--:R-:W3:Y:S02]  /*3de0*/  SYNCS.PHASECHK.TRANS64.TRYWAIT P0, [UR7+0x160], R3 ;  /* 0x00016003ff0075a7 */ /* 0x008ee40008001107 */
[----:B---3--:R-:W-:Y:S05]  /*3df0*/  @!P0 BRA `(.L_x_68) ;  /* 0x0000005800ec8947 */ /* 0x008fea0003800000 */
.L_x_185:
[----:B--2---:R-:W2:Y:S01]  /*3e00*/  LDS.128 R4, [UR7+0x1a0] ;  /* 0x0001a007ff047984 */ /* 0x004ea20008000c00 */
[----:B------:R-:W-:Y:S01]  /*3e10*/  ULEA UR9, UR18, UR7, 0x3 ;  /* 0x0000000712097291 */ /* 0x000fe2000f8e18ff */
[----:B---3--:R-:W-:Y:S01]  /*3e20*/  SHF.L.U32 R3, R11, 0x1f, RZ ;  /* 0x0000001f0b037819 */ /* 0x008fe200000006ff */
[----:B------:R-:W-:Y:S01]  /*3e30*/  @!PT LDS RZ, [RZ] ;  /* 0x00000000fffff984 */ /* 0x000fe20000000800 */
[----:B------:R-:W-:Y:S01]  /*3e40*/  @!PT LDS RZ, [RZ] ;  /* 0x00000000fffff984 */ /* 0x000fe20000000800 */
[----:B------:R-:W-:Y:S01]  /*3e50*/  @!PT LDS RZ, [RZ] ;  /* 0x00000000fffff984 */ /* 0x000fe20000000800 */
[----:B------:R-:W-:Y:S01]  /*3e60*/  @!PT LDS RZ, [RZ] ;  /* 0x00000000fffff984 */ /* 0x000fe20000000800 */
[----:B------:R3:W-:Y:S06]  /*3e70*/  MEMBAR.ALL.CTA ;  /* 0x0000000000007992 */ /* 0x0007ec0000008000 */
[----:B---3--:R-:W3:Y:S02]  /*3e80*/  FENCE.VIEW.ASYNC.S ;  /* 0x00000000000073c6 */ /* 0x008ee40000000000 */
[----:B---3--:R-:W-:Y:S01]  /*3e90*/  SYNCS.ARRIVE.TRANS64.RED.A1T0 RZ, [UR5], RZ ;  /* 0x000000ffffff79a7 */ /* 0x008fe20008100405 */
[----:B------:R-:W3:Y:S02]  /*3ea0*/  SYNCS.PHASECHK.TRANS64.TRYWAIT P0, [UR9+0x180], R3 ;  /* 0x00018003ff0075a7 */ /* 0x000ee40008001109 */
[----:B--23--:R-:W-:Y:S05]  /*3eb0*/  @!P0 BRA `(.L_x_69) ;  /* 0x0000005800d48947 */ /* 0x00cfea0003800000 */
.L_x_187:
[----:B------:R-:W-:Y:S05]  /*3ec0*/  BRA.U !UP3, `(.L_x_70) ;  /* 0x000000010bc87547 */ /* 0x000fea000b800000 */
[----:B--2---:R-:W-:Y:S01]  /*3ed0*/  IMAD.U32 R0, RZ, RZ, UR18 ;  /* 0x00000012ff007e24 */ /* 0x004fe2000f8e00ff */
[----:B------:R-:W-:-:S04]  /*3ee0*/  ULEA UR4, UR17, UR7, 0x3 ;  /* 0x0000000711047291 */ /* 0x000fc8000f8e18ff */
[----:B------:R-:W-:Y:S02]  /*3ef0*/  LEA R3, R0, R1, 0x2 ;  /* 0x0000000100037211 */ /* 0x000fe400078e10ff */
[----:B------:R-:W-:-:S04]  /*3f00*/  SHF.L.U32 R0, R8, 0x1f, RZ ;  /* 0x0000001f08007819 */ /* 0x000fc800000006ff */
[----:B------:R-:W5:Y:S01]  /*3f10*/  LDL R3, [R3] ;  /* 0x0000000003037983 */ /* 0x000f620000100800 */
[----:B------:R2:W3:Y:S01]  /*3f20*/  SYNCS.PHASECHK.TRANS64.TRYWAIT P1, [UR4], R0 ;  /* 0x00000000ff0075a7 */ /* 0x0004e20008021104 */
[----:B------:R-:W-:Y:S01]  /*3f30*/  UPLOP3.LUT UP4, UPT, UPT, UPT, UPT, 0x40, 0x4 ;  /* 0x000000000004789c */ /* 0x000fe20003f8e870 */
[----:B------:R-:W-:Y:S01]  /*3f40*/  UMOV UR16, UR11 ;  /* 0x0000000b00107c82 */ /* 0x000fe20008000000 */
[----:B------:R-:W-:Y:S01]  /*3f50*/  UMOV UR15, UR6 ;  /* 0x00000006000f7c82 */ /* 0x000fe20008000000 */
[----:B------:R-:W-:-:S08]  /*3f60*/  UMOV UR14, UR17 ;  /* 0x00000011000e7c82 */ /* 0x000fd00008000000 */
.L_x_73:
[----:B------:R-:W-:Y:S02]  /*3f70*/  UIADD3 UR16, UPT, UPT, UR16, 0x1, URZ ;  /* 0x0000000110107890 */ /* 0x000fe4000fffe0ff */
[----:B----4-:R-:W-:Y:S02]  /*3f80*/  ULEA UR8, UR14, UR7, 0x3 ;  /* 0x000000070e087291 */ /* 0x010fe4000f8e18ff */
[----:B------:R-:W-:Y:S01]  /*3f90*/  UISETP.NE.AND UP0, UPT, UR16, URZ, UPT ;  /* 0x000000ff1000728c */ /* 0x000fe2000bf05270 */
[----:B--23--:R-:W-:Y:S10]  /*3fa0*/  @P1 BRA `(.L_x_71) ;  /* 0x00000000000c1947 */ /* 0x00cff40003800000 */
[----:B------:R-:W-:Y:S04]  /*3fb0*/  SHF.L.U32 R9, R8, 0x1f, RZ ;  /* 0x0000001f08097819 */ /* 0x000fe800000006ff */
[----:B------:R-:W3:Y:S02]  /*3fc0*/  SYNCS.PHASECHK.TRANS64.TRYWAIT P0, [UR8], R9 ;  /* 0x00000009ff0075a7 */ /* 0x000ee40008001108 */
[----:B---3--:R-:W-:Y:S05]  /*3fd0*/  @!P0 BRA `(.L_x_72) ;  /* 0x0000005800a48947 */ /* 0x008fea0003800000 */
.L_x_71:
[----:B------:R-:W-:Y:S01]  /*3fe0*/  UISETP.NE.AND UP1, UPT, UR15, 0x1, UPT ;  /* 0x000000010f00788c */ /* 0x000fe2000bf25270 */
[----:B------:R-:W-:Y:S01]  /*3ff0*/  PLOP3.LUT P1, PT, PT, PT, PT, 0x80, 0x8 ;  /* 0x000000000008781c */ /* 0x000fe20003f2f070 */
[----:B------:R-:W-:Y:S02]  /*4000*/  UIADD3 UR17, UPT, UPT, UR14, 0x1, URZ ;  /* 0x000000010e117890 */ /* 0x000fe4000fffe0ff */
[----:B------:R-:W-:Y:S02]  /*4010*/  ULEA UR24, UR14, UR19, 0x8 ;  /* 0x000000130e187291 */ /* 0x000fe4000f8e40ff */
[----:B------:R-:W-:Y:S01]  /*4020*/  UISETP.NE.AND UP2, UPT, UR17, 0x11, UPT ;  /* 0x000000111100788c */ /* 0x000fe2000bf45270 */
[----:B------:R-:W-:Y:S01]  /*4030*/  PLOP3.LUT P0, PT, PT, PT, UP1, 0x80, 0x8 ;  /* 0x000000000008781c */ /* 0x000fe20003f0f018 */
[----:B------:R-:W-:Y:S02]  /*4040*/  ULEA UR26, UR14, UR12, 0x9 ;  /* 0x0000000c0e1a7291 */ /* 0x000fe4000f8e48ff */
[----:B------:R-:W-:Y:S02]  /*4050*/  USEL UR13, URZ, 0x1, UP2 ;  /* 0x00000001ff0d7887 */ /* 0x000fe40009000000 */
[----:B------:R-:W-:Y:S02]  /*4060*/  USEL UR17, UR17, URZ, UP2 ;  /* 0x000000ff11117287 */ /* 0x000fe40009000000 */
[----:B------:R-:W-:Y:S02]  /*4070*/  UIADD3 UR28, UPT, UPT, UR24, 0x80, URZ ;  /* 0x00000080181c7890 */ /* 0x000fe4000fffe0ff */
[----:B------:R-:W-:Y:S01]  /*4080*/  @UP1 ULEA UR4, UR17, UR7, 0x3 ;  /* 0x0000000711041291 */ /* 0x000fe2000f8e18ff */
[----:B------:R-:W-:Y:S01]  /*4090*/  LOP3.LUT R8, R8, UR13, RZ, 0x3c, !PT ;  /* 0x0000000d08087c12 */ /* 0x000fe2000f8e3cff */
[----:B------:R-:W-:Y:S02]  /*40a0*/  UIADD3 UR30, UPT, UPT, UR26, 0x80, URZ ;  /* 0x000000801a1e7890 */ /* 0x000fe4000fffe0ff */
[----:B------:R-:W-:Y:S01]  /*40b0*/  UIADD3 UR8, UPT, UPT, UR8, 0x88, URZ ;  /* 0x0000008808087890 */ /* 0x000fe2000fffe0ff */
[----:B--2---:R-:W-:Y:S01]  /*40c0*/  @P0 SHF.L.U32 R0, R8, 0x1f, RZ ;  /* 0x0000001f08000819 */ /* 0x004fe200000006ff */
[----:B------:R-:W-:Y:S01]  /*40d0*/  UMOV UR25, 0x40004040 ;  /* 0x4000404000197882 */ /* 0x000fe20000000000 */
[----:B------:R-:W-:Y:S01]  /*40e0*/  UMOV UR27, 0x40004040 ;  /* 0x40004040001b7882 */ /* 0x000fe20000000000 */
[----:B------:R-:W-:Y:S01]  /*40f0*/  UMOV UR29, 0x40004040 ;  /* 0x40004040001d7882 */ /* 0x000fe20000000000 */
[----:B------:R4:W2:Y:S01]  /*4100*/  @P0 SYNCS.PHASECHK.TRANS64.TRYWAIT P1, [UR4], R0 ;  /* 0x00000000ff0005a7 */ /* 0x0008a20008021104 */
[----:B------:R-:W-:Y:S11]  /*4110*/  ELECT P0, URZ, PT ;  /* 0x0000000000ff782f */ /* 0x000ff60003800000 */
[----:B------:R-:W-:Y:S02]  /*4120*/  @!UPT UIADD3 URZ, UPT, UPT, URZ, URZ, URZ ;  /* 0x000000fffffff290 */ /* 0x000fe4000fffe0ff */
[C---:B-----5:R-:W-:Y:S02]  /*4130*/  @P0 R2UR.BROADCAST UR13, R3.reuse ;  /* 0x00000000030d02ca */ /* 0x060fe400008e0000 */
[----:B------:R-:W-:Y:S11]  /*4140*/  ELECT P0, URZ, PT ;  /* 0x0000000000ff782f */ /* 0x000ff60003800000 */
[----:B------:R-:W-:Y:S02]  /*4150*/  @!UPT UIADD3 URZ, UPT, UPT, URZ, URZ, URZ ;  /* 0x000000fffffff290 */ /* 0x000fe4000fffe0ff */
[----:B------:R-:W-:Y:S01]  /*4160*/  @P0 R2UR.BROADCAST UR4, R3 ;  /* 0x00000000030402ca */ /* 0x000fe200008e0000 */
[----:B------:R-:W-:Y:S01]  /*4170*/  UIADD3 UR15, UPT, UPT, UR15, -0x1, URZ ;  /* 0xffffffff0f0f7890 */ /* 0x000fe2000fffe0ff */
[----:B------:R-:W-:Y:S01]  /*4180*/  UMOV UR31, 0x40004040 ;  /* 0x40004040001f7882 */ /* 0x000fe20000000000 */
[----:B------:R-:W-:Y:S01]  /*4190*/  UMOV UR14, UR17 ;  /* 0x00000011000e7c82 */ /* 0x000fe20008000000 */
[----:B------:R4:W-:Y:S01]  /*41a0*/  UTCHMMA gdesc[UR24], gdesc[UR26], tmem[UR13], tmem[UR22], idesc[UR23], UP4 ;  /* 0x00ff161a180075ea */ /* 0x0009e2000a00000d */
[----:B------:R-:W-:Y:S08]  /*41b0*/  UPLOP3.LUT UP4, UPT, UPT, UPT, UPT, 0x80, 0x8 ;  /* 0x000000000008789c */ /* 0x000ff00003f8f070 */
[----:B------:R4:W-:Y:S01]  /*41c0*/  UTCHMMA gdesc[UR28], gdesc[UR30], tmem[UR4], tmem[UR20], idesc[UR21], UPT ;  /* 0x00ff141e1c0075ea */ /* 0x0009e2000b800004 */
[----:B------:R4:W-:Y:S01]  /*41d0*/  UTCBAR.MULTICAST [UR8], URZ, UR10 ;  /* 0x000000ff080073e9 */ /* 0x0009e2000800080a */
[----:B------:R-:W-:Y:S05]  /*41e0*/  BRA.U UP0, `(.L_x_73) ;  /* 0xfffffffd00607547 */ /* 0x000fea000b83ffff */
.L_x_70:
[----:B------:R-:W-:Y:S01]  /*41f0*/  UIADD3 UR18, UPT, UPT, UR18, 0x1, URZ ;  /* 0x0000000112127890 */ /* 0x000fe2000fffe0ff */
[----:B------:R-:W-:Y:S01]  /*4200*/  LOP3.LUT P0, RZ, R6, 0x1, RZ, 0xc0, !PT ;  /* 0x0000000106ff7812 */ /* 0x000fe2000780c0ff */
[----:B------:R-:W-:Y:S01]  /*4210*/  UIADD3 UR9, UPT, UPT, UR9, 0x170, URZ ;  /* 0x0000017009097890 */ /* 0x000fe2000fffe0ff */
[----:B------:R-:W-:Y:S01]  /*4220*/  LOP3.LUT R10, R10, 0x1, RZ, 0x3c, !PT ;  /* 0x000000010a0a7812 */ /* 0x000fe200078e3cff */
[----:B------:R-:W-:-:S04]  /*4230*/  UISETP.NE.AND UP0, UPT, UR18, 0x2, UPT ;  /* 0x000000021200788c */ /* 0x000fc8000bf05270 */
[----:B----4-:R-:W-:Y:S02]  /*4240*/  USEL UR4, URZ, 0x1, UP0 ;  /* 0x00000001ff047887 */ /* 0x010fe40008000000 */
[----:B------:R-:W-:Y:S01]  /*4250*/  USEL UR18, UR18, URZ, UP0 ;  /* 0x000000ff12127287 */ /* 0x000fe20008000000 */
[----:B------:R3:W-:Y:S03]  /*4260*/  UTCBAR [UR9], URZ ;  /* 0x000000ff090073e9 */ /* 0x0007e600080000ff */
[----:B------:R-:W-:Y:S01]  /*4270*/  LOP3.LUT R11, R11, UR4, RZ, 0x3c, !PT ;  /* 0x000000040b0b7c12 */ /* 0x000fe2000f8e3cff */
[----:B------:R-:W-:Y:S07]  /*4280*/  @P0 BRA `(.L_x_74) ;  /* 0xfffffff800d00947 */ /* 0x000fee000383ffff */
[----:B------:R-:W4:Y:S01]  /*4290*/  S2UR UR4, SR_CgaCtaId ;  /* 0x00000000000479c3 */ /* 0x000f220000008800 */
[----:B------:R-:W-:Y:S01]  /*42a0*/  ELECT P0, URZ, PT ;  /* 0x0000000000ff782f */ /* 0x000fe20003800000 */
[----:B--2---:R-:W-:Y:S01]  /*42b0*/  IMAD.MOV.U32 R0, RZ, RZ, 0x1 ;  /* 0x00000001ff007424 */ /* 0x004fe200078e00ff */
[----:B------:R-:W-:Y:S01]  /*42c0*/  UIADD3 UR7, UPT, UPT, UR7, 0x180, URZ ;  /* 0x0000018007077890 */ /* 0x000fe2000fffe0ff */
[----:B------:R-:W-:Y:S01]  /*42d0*/  SHF.L.U32 R3, R11, 0x1f, RZ ;  /* 0x0000001f0b037819 */ /* 0x000fe200000006ff */
[----:B------:R-:W-:-:S03]  /*42e0*/  UMOV UR5, 0x40 ;  /* 0x0000004000057882 */ /* 0x000fc60000000000 */
[----:B------:R-:W-:Y:S01]  /*42f0*/  UVIRTCOUNT.DEALLOC.SMPOOL 0x80 ;  /* 0x000000800000784c */ /* 0x000fe20000000000 */
[----:B----4-:R-:W-:Y:S02]  /*4300*/  ULEA UR4, UR4, UR5, 0x18 ;  /* 0x0000000504047291 */ /* 0x010fe4000f8ec0ff */
[----:B------:R-:W-:-:S07]  /*4310*/  ULEA UR5, UR18, UR7, 0x3 ;  /* 0x0000000712057291 */ /* 0x000fce000f8e18ff */
[----:B------:R2:W-:Y:S02]  /*4320*/  @P0 STS.U8 [UR4+0x1c], R0 ;  /* 0x00001c00ff000988 */ /* 0x0005e40008000004 */
[----:B------:R-:W4:Y:S02]  /*4330*/  SYNCS.PHASECHK.TRANS64.TRYWAIT P0, [UR5], R3 ;  /* 0x00000003ff0075a7 */ /* 0x000f240008001105 */
[----:B--2-4-:R-:W-:Y:S05]  /*4340*/  @!P0 BRA `(.L_x_75) ;  /* 0x0000005400e08947 */ /* 0x014fea0003800000 */
.L_x_190:
[----:B------:R-:W-:-:S04]  /*4350*/  UIADD3 UR6, UPT, UPT, UR18, 0x1, URZ ;  /* 0x0000000112067890 */ /* 0x000fc8000fffe0ff */
[----:B------:R-:W-:-:S04]  /*4360*/  UISETP.NE.AND UP0, UPT, UR6, 0x2, UPT ;  /* 0x000000020600788c */ /* 0x000fc8000bf05270 */
[----:B------:R-:W-:Y:S02]  /*4370*/  USEL UR5, URZ, 0x1, UP0 ;  /* 0x00000001ff057887 */ /* 0x000fe40008000000 */
[----:B------:R-:W-:-:S04]  /*4380*/  USEL UR6, UR6, URZ, UP0 ;  /* 0x000000ff06067287 */ /* 0x000fc80008000000 */
[----:B------:R-:W-:Y:S01]  /*4390*/  ULEA UR6, UR6, UR7, 0x3 ;  /* 0x0000000706067291 */ /* 0x000fe2000f8e18ff */
[----:B--2---:R-:W-:-:S04]  /*43a0*/  LOP3.LUT R3, R11, UR5, RZ, 0x3c, !PT ;  /* 0x000000050b037c12 */ /* 0x004fc8000f8e3cff */
[----:B------:R-:W-:-:S04]  /*43b0*/  SHF.L.U32 R3, R3, 0x1f, RZ ;  /* 0x0000001f03037819 */ /* 0x000fc800000006ff */
[----:B------:R-:W2:Y:S02]  /*43c0*/  SYNCS.PHASECHK.TRANS64.TRYWAIT P0, [UR6], R3 ;  /* 0x00000003ff0075a7 */ /* 0x000ea40008001106 */
[----:B--2---:R-:W-:Y:S05]  /*43d0*/  @!P0 BRA `(.L_x_76) ;  /* 0x0000005400d48947 */ /* 0x004fea0003800000 */
.L_x_192:
[----:B------:R-:W-:Y:S01]  /*43e0*/  NOP ;  /* 0x0000000000007918 */ /* 0x000fe20000000000 */
[----:B--2---:R-:W2:Y:S01]  /*43f0*/  LDS R0, [UR4+0x14] ;  /* 0x00001404ff007984 */ /* 0x004ea20008000800 */
[----:B------:R-:W-:Y:S01]  /*4400*/  LOP3.LUT R2, R2, 0xffff, RZ, 0xc0, !PT ;  /* 0x0000ffff02027812 */ /* 0x000fe200078ec0ff */
[----:B------:R-:W-:Y:S02]  /*4410*/  IMAD.MOV.U32 R3, RZ, RZ, 0xffff ;  /* 0x0000ffffff037424 */ /* 0x000fe400078e00ff */
[----:B------:R-:W-:Y:S01]  /*4420*/  IMAD.MOV.U32 R5, RZ, RZ, 0x1 ;  /* 0x00000001ff057424 */ /* 0x000fe200078e00ff */
[----:B------:R-:W-:-:S04]  /*4430*/  SHF.R.U32.HI R2, RZ, 0x5, R2 ;  /* 0x00000005ff027819 */ /* 0x000fc80000011602 */
[-C--:B------:R-:W-:Y:S02]  /*4440*/  SHF.L.U32 R3, R3, R2.reuse, RZ ;  /* 0x0000000203037219 */ /* 0x080fe400000006ff */
[----:B------:R-:W-:Y:S02]  /*4450*/  SHF.L.U32 R5, R5, R2, RZ ;  /* 0x0000000205057219 */ /* 0x000fe400000006ff */
[----:B--2---:R-:W-:-:S04]  /*4460*/  LOP3.LUT R0, R0, R3, RZ, 0xc0, !PT ;  /* 0x0000000300007212 */ /* 0x004fc800078ec0ff */
[----:B------:R-:W-:-:S13]  /*4470*/  ISETP.NE.AND P0, PT, R0, R3, PT ;  /* 0x000000030000720c */ /* 0x000fda0003f05270 */
[----:B------:R-:W-:Y:S05]  /*4480*/  @P0 BRA `(.L_x_77) ;  /* 0x00000000005c0947 */ /* 0x000fea0003800000 */
[----:B------:R-:W2:Y:S02]  /*4490*/  LDS R0, [UR4+0x18] ;  /* 0x00001804ff007984 */ /* 0x000ea40008000800 */
[----:B--2---:R-:W-:-:S04]  /*44a0*/  LOP3.LUT R0, R0, R5, RZ, 0xc0, !PT ;  /* 0x0000000500007212 */ /* 0x004fc800078ec0ff */
[----:B------:R-:W-:-:S13]  /*44b0*/  ISETP.NE.AND P0, PT, R0, R5, PT ;  /* 0x000000050000720c */ /* 0x000fda0003f05270 */
[----:B------:R-:W-:Y:S05]  /*44c0*/  @P0 BRA `(.L_x_78) ;  /* 0x0000000000400947 */ /* 0x000fea0003800000 */
[----:B------:R-:W-:Y:S01]  /*44d0*/  R2UR UR8, R3 ;  /* 0x00000000030872ca */ /* 0x000fe200000e0000 */
[----:B------:R-:W2:Y:S01]  /*44e0*/  S2R R2, SR_LANEID ;  /* 0x0000000000027919 */ /* 0x000ea20000000000 */
[----:B------:R-:W-:Y:S01]  /*44f0*/  LOP3.LUT R5, RZ, R5, RZ, 0x33, !PT ;  /* 0x00000005ff057212 */ /* 0x000fe200078e33ff */
[----:B------:R-:W-:Y:S02]  /*4500*/  VOTEU.ANY UR7, UPT, PT ;  /* 0x0000000000077886 */ /* 0x000fe400038e0100 */
[----:B------:R-:W-:Y:S01]  /*4510*/  UFLO.U32 UR7, UR7 ;  /* 0x00000007000772bd */ /* 0x000fe200080e0000 */
[----:B------:R-:W4:Y:S07]  /*4520*/  REDUX UR5, R5 ;  /* 0x00000000050573c4 */ /* 0x000f2e0000000000 */
[----:B------:R-:W-:-:S06]  /*4530*/  ULOP3.LUT UR8, URZ, UR8, URZ, 0x33, !UPT ;  /* 0x00000008ff087292 */ /* 0x000fcc000f8e33ff */
[----:B------:R-:W-:-:S04]  /*4540*/  IMAD.U32 R0, RZ, RZ, UR8 ;  /* 0x00000008ff007e24 */ /* 0x000fc8000f8e00ff */
[----:B------:R-:W1:Y:S02]  /*4550*/  REDUX UR6, R0 ;  /* 0x00000000000673c4 */ /* 0x000e640000000000 */
[----:B------:R1:W-:Y:S01]  /*4560*/  UTCATOMSWS.AND URZ, UR8 ;  /* 0x0000000800ff79e3 */ /* 0x0003e20008000000 */
[----:B--2---:R-:W-:Y:S01]  /*4570*/  ISETP.EQ.U32.AND P0, PT, R2, UR7, PT ;  /* 0x0000000702007c0c */ /* 0x004fe2000bf02070 */
[----:B----4-:R-:W-:Y:S02]  /*4580*/  IMAD.U32 R2, RZ, RZ, UR5 ;  /* 0x00000005ff027e24 */ /* 0x010fe4000f8e00ff */
[----:B-1----:R-:W-:-:S10]  /*4590*/  IMAD.U32 R3, RZ, RZ, UR6 ;  /* 0x00000006ff037e24 */ /* 0x002fd4000f8e00ff */
[----:B------:R1:W-:Y:S04]  /*45a0*/  @P0 ATOMS.AND RZ, [UR4+0x14], R3 ;  /* 0x00001403ffff098c */ /* 0x0003e8000a800004 */
[----:B------:R1:W-:Y:S01]  /*45b0*/  @P0 ATOMS.AND RZ, [UR4+0x18], R2 ;  /* 0x00001802ffff098c */ /* 0x0003e2000a800004 */
[----:B------:R-:W-:Y:S05]  /*45c0*/  BRA `(.L_x_79) ;  /* 0x0000000000147947 */ /* 0x000fea0003800000 */
.L_x_78:
[----:B------:R-:W-:Y:S02]  /*45d0*/  MOV R2, 0x45f0 ;  /* 0x000045f000027802 */ /* 0x000fe40000000f00 */
[----:B-1-3-5:R-:W-:Y:S05]  /*45e0*/  CALL.REL.NOINC `($__internal_0_$__cuda_sm10x_tcgen05_guardrail_trap_col_being_dealloced_not_returned_by_alloc) ;  /* 0x0000005800c07944 */ /* 0x02afea0003c00000 */
[----:B------:R-:W-:Y:S05]  /*45f0*/  BRA `(.L_x_79) ;  /* 0x0000000000087947 */ /* 0x000fea0003800000 */
.L_x_77:
[----:B------:R-:W-:Y:S02]  /*4600*/  MOV R2, 0x4620 ;  /* 0x0000462000027802 */ /* 0x000fe40000000f00 */
[----:B-1-3-5:R-:W-:Y:S05]  /*4610*/  CALL.REL.NOINC `($__internal_2_$__cuda_sm10x_tcgen05_guardrail_trap_unallocated_columns_being_dealloced) ;  /* 0x0000005800cc7944 */ /* 0x02afea0003c00000 */
.L_x_79:
[----:B------:R-:W-:Y:S01]  /*4620*/  NOP ;  /* 0x0000000000007918 */ /* 0x000fe20000000000 */
[----:B---3--:R-:W-:Y:S05]  /*4630*/  EXIT ;  /* 0x000000000000794d */ /* 0x008fea0003800000 */
.L_x_63:
[----:B------:R-:W2:Y:S01]  /*4640*/  LDC R3, c[0x0][0x384] ;  /* 0x0000e100ff037b82 */ /* 0x000ea20000000800 */
[----:B------:R-:W-:Y:S01]  /*4650*/  UISETP.NE.OR UP6, UPT, UR4, 0x3, !UP6 ;  /* 0x000000030400788c */ /* 0x000fe2000f7c5670 */
[----:B--2---:R-:W-:-:S08]  /*4660*/  IADD3 R3, PT, PT, R3, 0x7f, RZ ;  /* 0x0000007f03037810 */ /* 0x004fd00007ffe0ff */
[----:B------:R-:W-:Y:S05]  /*4670*/  BRA.U UP6, `(.L_x_80) ;  /* 0x00000015060c7547 */ /* 0x000fea000b800000 */
[----:B------:R-:W2:Y:S01]  /*4680*/  LDC R20, c[0x0][0x388] ;  /* 0x0000e200ff147b82 */ /* 0x000ea20000000800 */
[----:B------:R-:W3:Y:S01]  /*4690*/  LDCU.64 UR6, c[0x0][0x888] ;  /* 0x00011100ff0677ac */ /* 0x000ee20008000a00 */
[----:B------:R-:W-:Y:S01]  /*46a0*/  SHF.R.S32.HI R32, RZ, 0x1f, R3 ;  /* 0x0000001fff207819 */ /* 0x000fe20000011403 */
[----:B------:R-:W-:Y:S01]  /*46b0*/  IMAD.MOV.U32 R27, RZ, RZ, 0x1 ;  /* 0x00000001ff1b7424 */ /* 0x000fe200078e00ff */
[----:B------:R-:W4:Y:S02]  /*46c0*/  LDCU.64 UR4, c[0x0][0x890] ;  /* 0x00011200ff0477ac */ /* 0x000f240008000a00 */
[----:B------:R-:W-:Y:S01]  /*46d0*/  LEA.HI R32, R32, R3, RZ, 0x7 ;  /* 0x0000000320207211 */ /* 0x000fe200078f38ff */
[----:B------:R-:W-:Y:S01]  /*46e0*/  IMAD.MOV.U32 R25, RZ, RZ, RZ ;  /* 0x000000ffff197224 */ /* 0x000fe200078e00ff */
[----:B------:R-:W1:Y:S01]  /*46f0*/  LDC R0, c[0x0][0xb30] ;  /* 0x0002cc00ff007b82 */ /* 0x000e620000000800 */
[----:B------:R-:W-:Y:S01]  /*4700*/  UMOV UR15, 0x400 ;  /* 0x00000400000f7882 */ /* 0x000fe20000000000 */
[----:B------:R-:W-:Y:S01]  /*4710*/  IMAD.MOV.U32 R24, RZ, RZ, 0x1000 ;  /* 0x00001000ff187424 */ /* 0x000fe200078e00ff */
[----:B------:R-:W-:Y:S01]  /*4720*/  ULEA UR15, UR48, UR15, 0x18 ;  /* 0x0000000f300f7291 */ /* 0x000fe2000f8ec0ff */
[----:B------:R-:W-:Y:S01]  /*4730*/  SHF.R.S32.HI R32, RZ, 0x7, R32 ;  /* 0x00000007ff207819 */ /* 0x000fe20000011420 */
[----:B------:R-:W-:-:S02]  /*4740*/  USEL UR22, URZ, 0x1, UP5 ;  /* 0x00000001ff167887 */ /* 0x000fc4000a800000 */
[----:B------:R-:W-:Y:S01]  /*4750*/  UIADD3 UR23, UPT, UPT, UR15, 0x128, URZ ;  /* 0x000001280f177890 */ /* 0x000fe2000fffe0ff */
[----:B------:R-:W1:Y:S01]  /*4760*/  LDC R23, c[0x0][0x370] ;  /* 0x0000dc00ff177b82 */ /* 0x000e620000000800 */
[----:B------:R-:W-:Y:S02]  /*4770*/  UIADD3 UR33, UPT, UPT, UR15, 0x110, URZ ;  /* 0x000001100f217890 */ /* 0x000fe4000fffe0ff */
[----:B---3--:R-:W-:Y:S02]  /*4780*/  UISETP.NE.U32.AND UP2, UPT, UR6, URZ, UPT ;  /* 0x000000ff0600728c */ /* 0x008fe4000bf45070 */
[----:B------:R-:W-:Y:S02]  /*4790*/  UIADD3 UR25, UPT, UPT, UR15, 0x118, URZ ;  /* 0x000001180f197890 */ /* 0x000fe4000fffe0ff */
[----:B------:R-:W-:Y:S01]  /*47a0*/  UISETP.NE.AND.EX UP2, UPT, UR7, URZ, UPT, UP2 ;  /* 0x000000ff0700728c */ /* 0x000fe2000bf45320 */
[----:B------:R-:W3:Y:S01]  /*47b0*/  LDC R2, c[0x0][0xb0c] ;  /* 0x0002c300ff027b82 */ /* 0x000ee20000000800 */
[C---:B--2---:R-:W-:Y:S01]  /*47c0*/  R2UR UR7, R20.reuse ;  /* 0x00000000140772ca */ /* 0x044fe200000e0000 */
[----:B----4-:R-:W-:Y:S01]  /*47d0*/  UISETP.NE.U32.AND UP3, UPT, UR4, URZ, UPT ;  /* 0x000000ff0400728c */ /* 0x010fe2000bf65070 */
[----:B------:R-:W-:Y:S01]  /*47e0*/  R2UR UR6, R20 ;  /* 0x00000000140672ca */ /* 0x000fe200000e0000 */
[----:B------:R-:W-:-:S02]  /*47f0*/  UIADD3 UR14, UPT, UPT, UR15, 0x168, URZ ;  /* 0x000001680f0e7890 */ /* 0x000fc4000fffe0ff */
[----:B------:R-:W-:Y:S02]  /*4800*/  UIADD3 UR17, UPT, UPT, UR15, 0x120, URZ ;  /* 0x000001200f117890 */ /* 0x000fe4000fffe0ff */
[----:B------:R-:W2:Y:S01]  /*4810*/  LDC R18, c[0x0][0xb20] ;  /* 0x0002c800ff127b82 */ /* 0x000ea20000000800 */
[----:B-1----:R-:W-:Y:S01]  /*4820*/  ISETP.NE.AND P1, PT, R0, 0x1, PT ;  /* 0x000000010000780c */ /* 0x002fe20003f25270 */
[----:B------:R-:W-:Y:S02]  /*4830*/  UPRMT UR23, UR48, 0x654, UR23 ;  /* 0x0000065430177896 */ /* 0x000fe40008000017 */
[----:B------:R-:W-:Y:S02]  /*4840*/  UPRMT UR31, UR48, 0x654, UR33 ;  /* 0x00000654301f7896 */ /* 0x000fe40008000021 */
[----:B------:R-:W-:Y:S02]  /*4850*/  UPRMT UR30, UR48, 0x654, UR25 ;  /* 0x00000654301e7896 */ /* 0x000fe40008000019 */
[----:B------:R-:W1:Y:S01]  /*4860*/  LDC.64 R36, c[0x0][0x348] ;  /* 0x0000d200ff247b82 */ /* 0x000e620000000a00 */
[----:B------:R-:W-:-:S02]  /*4870*/  UPLOP3.LUT UP1, UPT, UPT, UPT, UPT, 0x40, 0x4 ;  /* 0x000000000004789c */ /* 0x000fc40003f2e870 */
[----:B------:R-:W-:Y:S02]  /*4880*/  UPRMT UR14, URZ, 0x654, UR14 ;  /* 0x00000654ff0e7896 */ /* 0x000fe4000800000e */
[----:B------:R-:W-:Y:S02]  /*4890*/  UPRMT UR48, UR48, 0x654, UR17 ;  /* 0x0000065430307896 */ /* 0x000fe40008000011 */
[----:B------:R-:W-:Y:S01]  /*48a0*/  UISETP.NE.AND.EX UP3, UPT, UR5, URZ, UPT, UP3 ;  /* 0x000000ff0500728c */ /* 0x000fe2000bf65330 */
[----:B------:R-:W4:Y:S08]  /*48b0*/  LDC.64 R16, c[0x0][0xb10] ;  /* 0x0002c400ff107b82 */ /* 0x000f300000000a00 */
[----:B------:R-:W1:Y:S08]  /*48c0*/  LDC.64 R6, c[0x0][0xb18] ;  /* 0x0002c600ff067b82 */ /* 0x000e700000000a00 */
[----:B------:R-:W1:Y:S08]  /*48d0*/  LDC.64 R4, c[0x0][0xb28] ;  /* 0x0002ca00ff047b82 */ /* 0x000e700000000a00 */
[----:B---3--:R-:W1:Y:S02]  /*48e0*/  LDC R22, c[0x0][0x374] ;  /* 0x0000dd00ff167b82 */ /* 0x008e640000000800 */
.L_x_91:
[----:B------:R-:W-:Y:S02]  /*48f0*/  IABS R14, R32 ;  /* 0x00000020000e7213 */ /* 0x000fe40000000000 */
[----:B------:R-:W-:Y:S02]  /*4900*/  SHF.L.U32 R0, R25, 0x1f, RZ ;  /* 0x0000001f19007819 */ /* 0x000fe400000006ff */
[----:B---3--:R-:W3:Y:S01]  /*4910*/  I2F.RP R9, R14 ;  /* 0x0000000e00097306 */ /* 0x008ee20000209400 */
[----:B------:R-:W-:Y:S01]  /*4920*/  IABS R10, R20 ;  /* 0x00000014000a7213 */ /* 0x000fe20000000000 */
[----:B------:R-:W2:Y:S01]  /*4930*/  SYNCS.PHASECHK.TRANS64.TRYWAIT P2, [UR15+0x160], R0 ;  /* 0x00016000ff0075a7 */ /* 0x000ea2000804110f */
[----:B------:R-:W-:Y:S02]  /*4940*/  IABS R12, R32 ;  /* 0x00000020000c7213 */ /* 0x000fe40000000000 */
[----:B------:R-:W-:Y:S05]  /*4950*/  ISETP.NE.AND P3, PT, R32, RZ, PT ;  /* 0x000000ff2000720c */ /* 0x000fea0003f65270 */
[----:B------:R-:W4:Y:S01]  /*4960*/  I2F.RP R11, R10 ;  /* 0x0000000a000b7306 */ /* 0x000f220000209400 */
[----:B------:R-:W-:Y:S09]  /*4970*/  IMAD.MOV R12, RZ, RZ, -R12 ;  /* 0x000000ffff0c7224 */ /* 0x000ff200078e0a0c */
[----:B---3--:R-:W3:Y:S10]  /*4980*/  MUFU.RCP R3, R9 ;  /* 0x0000000900037308 */ /* 0x008ef40000001000 */
[----:B----4-:R-:W4:Y:S01]  /*4990*/  MUFU.RCP R11, R11 ;  /* 0x0000000b000b7308 */ /* 0x010f220000001000 */
[----:B---3--:R-:W-:Y:S09]  /*49a0*/  VIADD R30, R3, 0xffffffe ;  /* 0x0ffffffe031e7836 */ /* 0x008ff20000000000 */
[----:B------:R-:W3:Y:S01]  /*49b0*/  F2I.FTZ.U32.TRUNC.NTZ R31, R30 ;  /* 0x0000001e001f7305 */ /* 0x000ee2000021f000 */
[----:B----4-:R-:W-:Y:S09]  /*49c0*/  VIADD R9, R11, 0xffffffe ;  /* 0x0ffffffe0b097836 */ /* 0x010ff20000000000 */
[----:B------:R-:W4:Y:S01]  /*49d0*/  F2I.FTZ.U32.TRUNC.NTZ R9, R9 ;  /* 0x0000000900097305 */ /* 0x000f22000021f000 */
[--C-:B---3--:R-:W-:Y:S02]  /*49e0*/  IMAD.MOV R3, RZ, RZ, -R31.reuse ;  /* 0x000000ffff037224 */ /* 0x108fe400078e0a1f */
[----:B------:R-:W-:Y:S02]  /*49f0*/  IMAD.MOV.U32 R30, RZ, RZ, RZ ;  /* 0x000000ffff1e7224 */ /* 0x000fe400078e00ff */
[----:B------:R-:W-:Y:S01]  /*4a00*/  IMAD R28, R3, R14, RZ ;  /* 0x0000000e031c7224 */ /* 0x000fe200078e02ff */
[----:B------:R-:W-:Y:S03]  /*4a10*/  IABS R3, R19 ;  /* 0x0000001300037213 */ /* 0x000fe60000000000 */
[----:B------:R-:W-:Y:S06]  /*4a20*/  IMAD.HI.U32 R28, R31, R28, R30 ;  /* 0x0000001c1f1c7227 */ /* 0x000fec00078e001e */
[----:B-----5:R-:W-:Y:S04]  /*4a30*/  IMAD.HI.U32 R33, R28, R3, RZ ;  /* 0x000000031c217227 */ /* 0x020fe800078e00ff */
[----:B------:R-:W-:Y:S05]  /*4a40*/  IMAD R3, R33, R12, R3 ;  /* 0x0000000c21037224 */ /* 0x000fea00078e0203 */
[----:B------:R-:W-:Y:S11]  /*4a50*/  ISETP.GT.U32.AND P0, PT, R14, R3, PT ;  /* 0x000000030e00720c */ /* 0x000ff60003f04070 */
[----:B------:R-:W-:Y:S02]  /*4a60*/  @!UPT UIADD3 URZ, UPT, UPT, URZ, URZ, URZ ;  /* 0x000000fffffff290 */ /* 0x000fe4000fffe0ff */
[-C--:B------:R-:W-:Y:S01]  /*4a70*/  @!P0 IADD3 R3, PT, PT, R3, -R14.reuse, RZ ;  /* 0x8000000e03038210 */ /* 0x080fe20007ffe0ff */
[----:B------:R-:W-:Y:S03]  /*4a80*/  @!P0 VIADD R33, R33, 0x1 ;  /* 0x0000000121218836 */ /* 0x000fe60000000000 */
[----:B------:R-:W-:Y:S02]  /*4a90*/  ISETP.GE.U32.AND P4, PT, R3, R14, PT ;  /* 0x0000000e0300720c */ /* 0x000fe40003f86070 */
[----:B------:R-:W-:Y:S04]  /*4aa0*/  LOP3.LUT R3, R19, R32, RZ, 0x3c, !PT ;  /* 0x0000002013037212 */ /* 0x000fe800078e3cff */
[----:B------:R-:W-:Y:S07]  /*4ab0*/  ISETP.GE.AND P0, PT, R3, RZ, PT ;  /* 0x000000ff0300720c */ /* 0x000fee0003f06270 */
[----:B------:R-:W-:Y:S01]  /*4ac0*/  @P4 IADD3 R33, PT, PT, R33, 0x1, RZ ;  /* 0x0000000121214810 */ /* 0x000fe20007ffe0ff */
[----:B--2-4-:R-:W-:Y:S06]  /*4ad0*/  @!P2 BRA `(.L_x_81) ;  /* 0x00000050002ca947 */ /* 0x014fec0003800000 */
.L_x_194:
[----:B------:R-:W-:Y:S01]  /*4ae0*/  MOV R15, R9 ;  /* 0x00000009000f7202 */ /* 0x000fe20000000f00 */
[----:B------:R-:W3:Y:S01]  /*4af0*/  LDS.128 R28, [UR15+0x1a0] ;  /* 0x0001a00fff1c7984 */ /* 0x000ee20008000c00 */
[----:B--2---:R-:W-:Y:S02]  /*4b00*/  IMAD.MOV R0, RZ, RZ, -R9 ;  /* 0x000000ffff007224 */ /* 0x004fe400078e0a09 */
[----:B------:R-:W-:Y:S01]  /*4b10*/  @!P0 IMAD.MOV R33, RZ, RZ, -R33 ;  /* 0x000000ffff218224 */ /* 0x000fe200078e0a21 */
[----:B------:R-:W-:Y:S01]  /*4b20*/  @!P3 LOP3.LUT R33, RZ, R32, RZ, 0x33, !PT ;  /* 0x00000020ff21b212 */ /* 0x000fe200078e33ff */
[----:B------:R-:W-:Y:S01]  /*4b30*/  IMAD R38, R0, R10, RZ ;  /* 0x0000000a00267224 */ /* 0x000fe200078e02ff */
[----:B------:R-:W-:Y:S01]  /*4b40*/  ISETP.GE.AND P0, PT, R26, 0x1, PT ;  /* 0x000000011a00780c */ /* 0x000fe20003f06270 */
[----:B------:R-:W-:Y:S01]  /*4b50*/  IMAD.MOV.U32 R14, RZ, RZ, RZ ;  /* 0x000000ffff0e7224 */ /* 0x000fe200078e00ff */
[----:B------:R-:W-:Y:S01]  /*4b60*/  IABS R3, R33 ;  /* 0x0000002100037213 */ /* 0x000fe20000000000 */
[----:B------:R-:W-:Y:S01]  /*4b70*/  @!PT LDS RZ, [RZ] ;  /* 0x00000000fffff984 */ /* 0x000fe20000000800 */
[----:B------:R-:W-:Y:S01]  /*4b80*/  @!PT LDS RZ, [RZ] ;  /* 0x00000000fffff984 */ /* 0x000fe20000000800 */
[----:B------:R-:W-:Y:S01]  /*4b90*/  @!PT LDS RZ, [RZ] ;  /* 0x00000000fffff984 */ /* 0x000fe20000000800 */
[----:B------:R-:W-:Y:S01]  /*4ba0*/  @!PT LDS RZ, [RZ] ;  /* 0x00000000fffff984 */ /* 0x000fe20000000800 */
[----:B------:R2:W-:Y:S06]  /*4bb0*/  MEMBAR.ALL.CTA ;  /* 0x0000000000007992 */ /* 0x0005ec0000008000 */
[----:B--2---:R-:W2:Y:S01]  /*4bc0*/  FENCE.VIEW.ASYNC.S ;  /* 0x00000000000073c6 */ /* 0x004ea20000000000 */
[----:B------:R-:W-:Y:S01]  /*4bd0*/  LOP3.LUT R34, R33, R20, RZ, 0x3c, !PT ;  /* 0x0000001421227212 */ /* 0x000fe200078e3cff */
[----:B------:R-:W-:Y:S06]  /*4be0*/  IMAD.HI.U32 R38, R9, R38, R14 ;  /* 0x0000002609267227 */ /* 0x000fec00078e000e */
[----:B------:R-:W-:Y:S04]  /*4bf0*/  IMAD.HI.U32 R38, R38, R3, RZ ;  /* 0x0000000326267227 */ /* 0x000fe800078e00ff */
[----:B------:R-:W-:Y:S04]  /*4c00*/  IMAD.MOV R0, RZ, RZ, -R38 ;  /* 0x000000ffff007224 */ /* 0x000fe800078e0a26 */
[C---:B------:R-:W-:Y:S05]  /*4c10*/  IMAD R3, R10.reuse, R0, R3 ;  /* 0x000000000a037224 */ /* 0x040fea00078e0203 */
[----:B------:R-:W-:Y:S01]  /*4c20*/  ISETP.GT.U32.AND P4, PT, R10, R3, PT ;  /* 0x000000030a00720c */ /* 0x000fe20003f84070 */
[----:B--2---:R-:W-:Y:S01]  /*4c30*/  SYNCS.ARRIVE.TRANS64.RED.A1T0 RZ, [UR14], RZ ;  /* 0x000000ffffff79a7 */ /* 0x004fe2000810040e */
[----:B---3--:R-:W-:Y:S11]  /*4c40*/  LOP3.LUT P3, RZ, R30, 0x1, RZ, 0xc0, !PT ;  /* 0x000000011eff7812 */ /* 0x008ff6000786c0ff */
[-C--:B------:R-:W-:Y:S04]  /*4c50*/  @!P4 IADD3 R3, PT, PT, R3, -R10.reuse, RZ ;  /* 0x8000000a0303c210 */ /* 0x080fe80007ffe0ff */
[----:B------:R-:W-:Y:S02]  /*4c60*/  ISETP.GE.U32.AND P5, PT, R3, R10, PT ;  /* 0x0000000a0300720c */ /* 0x000fe40003fa6070 */
[----:B------:R-:W-:Y:S02]  /*4c70*/  @P3 MOV R13, R28 ;  /* 0x0000001c000d3202 */ /* 0x000fe40000000f00 */
[----:B------:R-:W-:Y:S01]  /*4c80*/  @P3 LOP3.LUT R8, R29, 0xffff, RZ, 0xc0, !PT ;  /* 0x0000ffff1d083812 */ /* 0x000fe200078ec0ff */
[----:B------:R-:W-:Y:S08]  /*4c90*/  @!P0 BRA `(.L_x_82) ;  /* 0x0000000000a48947 */ /* 0x000ff00003800000 */
[----:B-1----:R-:W-:Y:S01]  /*4ca0*/  IMAD.HI.U32 R39, R22, R7, RZ ;  /* 0x0000000716277227 */ /* 0x002fe200078e00ff */
[----:B------:R-:W-:Y:S02]  /*4cb0*/  ISETP.NE.AND P0, PT, R6, 0x1, PT ;  /* 0x000000010600780c */ /* 0x000fe40003f05270 */
[----:B------:R-:W-:Y:S01]  /*4cc0*/  ISETP.NE.AND P2, PT, R26, 0x1, PT ;  /* 0x000000011a00780c */ /* 0x000fe20003f45270 */
[----:B------:R-:W-:Y:S01]  /*4cd0*/  IMAD.HI.U32 R40, R23, R16, RZ ;  /* 0x0000001017287227 */ /* 0x000fe200078e00ff */
[----:B------:R-:W-:Y:S02]  /*4ce0*/  SHF.R.U32.HI R39, RZ, R18, R39 ;  /* 0x00000012ff277219 */ /* 0x000fe40000011627 */
[----:B------:R-:W-:Y:S01]  /*4cf0*/  ISETP.NE.AND P6, PT, R2, 0x1, PT ;  /* 0x000000010200780c */ /* 0x000fe20003fc5270 */
[----:B------:R-:W-:Y:S01]  /*4d00*/  IMAD.HI.U32 R42, R13, R16, RZ ;  /* 0x000000100d2a7227 */ /* 0x000fe200078e00ff */
[----:B------:R-:W-:Y:S02]  /*4d10*/  SHF.R.U32.HI R40, RZ, R17, R40 ;  /* 0x00000011ff287219 */ /* 0x000fe40000011628 */
[----:B------:R-:W-:Y:S01]  /*4d20*/  SEL R3, R22, R39, !P0 ;  /* 0x0000002716037207 */ /* 0x000fe20004000000 */
[C---:B------:R-:W-:Y:S01]  /*4d30*/  IMAD.HI.U32 R39, R8.reuse, R7, RZ ;  /* 0x0000000708277227 */ /* 0x040fe200078e00ff */
[----:B------:R-:W-:Y:S02]  /*4d40*/  SEL R11, R23, R40, !P6 ;  /* 0x00000028170b7207 */ /* 0x000fe40007000000 */
[----:B------:R-:W-:Y:S01]  /*4d50*/  SHF.R.U32.HI R42, RZ, R17, R42 ;  /* 0x00000011ff2a7219 */ /* 0x000fe2000001162a */
[----:B------:R-:W-:Y:S01]  /*4d60*/  IMAD.HI.U32 R44, R3, R4, RZ ;  /* 0x00000004032c7227 */ /* 0x000fe200078e00ff */
[----:B------:R-:W-:Y:S03]  /*4d70*/  SHF.R.U32.HI R39, RZ, R18, R39 ;  /* 0x00000012ff277219 */ /* 0x000fe60000011627 */
[----:B------:R-:W-:Y:S01]  /*4d80*/  IMAD.HI.U32 R40, R11, R4, RZ ;  /* 0x000000040b287227 */ /* 0x000fe200078e00ff */
[----:B------:R-:W-:Y:S02]  /*4d90*/  @P2 SHF.R.U32.HI R3, RZ, R5, R44 ;  /* 0x00000005ff032219 */ /* 0x000fe4000001162c */
[----:B------:R-:W-:Y:S02]  /*4da0*/  SEL R9, R8, R39, !P0 ;  /* 0x0000002708097207 */ /* 0x000fe40004000000 */
[----:B------:R-:W-:Y:S01]  /*4db0*/  @P2 SHF.R.U32.HI R11, RZ, R5, R40 ;  /* 0x00000005ff0b2219 */ /* 0x000fe20000011628 */
[C---:B------:R-:W-:Y:S01]  /*4dc0*/  IMAD R10, R26.reuse, R3, RZ ;  /* 0x000000031a0a7224 */ /* 0x040fe200078e02ff */
[----:B------:R-:W-:Y:S01]  /*4dd0*/  SEL R3, R13, R42, !P6 ;  /* 0x0000002a0d037207 */ /* 0x000fe20007000000 */
[C---:B------:R-:W-:Y:S03]  /*4de0*/  IMAD.HI.U32 R14, R9.reuse, R4, RZ ;  /* 0x00000004090e7227 */ /* 0x040fe600078e00ff */
[----:B------:R-:W-:Y:S01]  /*4df0*/  ISETP.GE.AND P0, PT, R9, R10, PT ;  /* 0x0000000a0900720c */ /* 0x000fe20003f06270 */
[C---:B------:R-:W-:Y:S01]  /*4e00*/  IMAD R12, R26.reuse, R11, RZ ;  /* 0x0000000b1a0c7224 */ /* 0x040fe200078e02ff */
[-C--:B------:R-:W-:Y:S04]  /*4e10*/  SHF.R.U32.HI R14, RZ, R5.reuse, R14 ;  /* 0x00000005ff0e7219 */ /* 0x080fe8000001160e */
[----:B------:R-:W-:Y:S02]  /*4e20*/  ISETP.GE.OR P0, PT, R3, R12, P0 ;  /* 0x0000000c0300720c */ /* 0x000fe40000706670 */
[----:B------:R-:W-:Y:S05]  /*4e30*/  SEL R15, R9, R14, !P2 ;  /* 0x0000000e090f7207 */ /* 0x000fea0005000000 */
[----:B------:R-:W-:Y:S04]  /*4e40*/  IMAD.MOV R14, RZ, RZ, -R15 ;  /* 0x000000ffff0e7224 */ /* 0x000fe800078e0a0f */
[----:B------:R-:W-:Y:S02]  /*4e50*/  IMAD R14, R26, R14, R9 ;  /* 0x0000000e1a0e7224 */ /* 0x000fe400078e0209 */
[C---:B------:R-:W-:Y:S05]  /*4e60*/  @!P0 IMAD.HI.U32 R10, R3.reuse, R4, RZ ;  /* 0x00000004030a8227 */ /* 0x040fea00078e00ff */
[----:B------:R-:W-:Y:S04]  /*4e70*/  @!P0 SHF.R.U32.HI R10, RZ, R5, R10 ;  /* 0x00000005ff0a8219 */ /* 0x000fe8000001160a */
[----:B------:R-:W-:Y:S01]  /*4e80*/  @!P0 SEL R0, R3, R10, !P2 ;  /* 0x0000000a03008207 */ /* 0x000fe20005000000 */
[----:B------:R-:W-:Y:S03]  /*4e90*/  IMAD.MOV R10, RZ, RZ, -R3 ;  /* 0x000000ffff0a7224 */ /* 0x000fe600078e0a03 */
[----:B------:R-:W-:Y:S01]  /*4ea0*/  @!P0 IADD3 R15, PT, PT, R15, -R0, RZ ;  /* 0x800000000f0f8210 */ /* 0x000fe20007ffe0ff */
[----:B------:R-:W-:Y:S01]  /*4eb0*/  @!P0 IMAD R0, R11, R14, R0 ;  /* 0x0000000e0b008224 */ /* 0x000fe200078e0200 */
[----:B------:R-:W-:Y:S01]  /*4ec0*/  IADD3 R11, PT, PT, -R9, RZ, RZ ;  /* 0x000000ff090b7210 */ /* 0x000fe20007ffe1ff */
[----:B------:R-:W-:Y:S02]  /*4ed0*/  IMAD R13, R2, R10, R13 ;  /* 0x0000000a020d7224 */ /* 0x000fe400078e020d */
[----:B------:R-:W-:Y:S02]  /*4ee0*/  @!P0 IMAD R9, R15, R26, R3 ;  /* 0x0000001a0f098224 */ /* 0x000fe400078e0203 */
[----:B------:R-:W-:Y:S02]  /*4ef0*/  @!P0 IMAD.MOV.U32 R3, RZ, RZ, R0 ;  /* 0x000000ffff038224 */ /* 0x000fe400078e0000 */
[----:B------:R-:W-:Y:S02]  /*4f00*/  IMAD R8, R6, R11, R8 ;  /* 0x0000000b06087224 */ /* 0x000fe400078e0208 */
[----:B------:R-:W-:Y:S02]  /*4f10*/  IMAD R13, R3, R2, R13 ;  /* 0x00000002030d7224 */ /* 0x000fe400078e020d */
[----:B------:R-:W-:Y:S02]  /*4f20*/  IMAD R8, R9, R6, R8 ;  /* 0x0000000609087224 */ /* 0x000fe400078e0208 */
.L_x_82:
[----:B------:R-:W-:Y:S05]  /*4f30*/  BRA.U UP1, `(.L_x_83) ;  /* 0x0000000101107547 */ /* 0x000fea000b800000 */
[----:B------:R-:W-:Y:S04]  /*4f40*/  MOV R0, UR22 ;  /* 0x0000001600007c02 */ /* 0x000fe80008000f00 */
[----:B------:R-:W-:Y:S04]  /*4f50*/  SHF.L.U32 R3, R0, 0x1f, RZ ;  /* 0x0000001f00037819 */ /* 0x000fe800000006ff */
[----:B------:R-:W2:Y:S02]  /*4f60*/  SYNCS.PHASECHK.TRANS64.TRYWAIT P0, [UR15+0x158], R3 ;  /* 0x00015803ff0075a7 */ /* 0x000ea4000800110f */
[----:B--2---:R-:W-:Y:S05]  /*4f70*/  @!P0 BRA `(.L_x_84) ;  /* 0x0000004c001c8947 */ /* 0x004fea0003800000 */
.L_x_83:
[----:B------:R-:W-:Y:S01]  /*4f80*/  R2UR UR8, R34 ;  /* 0x00000000220872ca */ /* 0x000fe200000e0000 */
[----:B------:R-:W-:Y:S01]  /*4f90*/  @!P4 VIADD R38, R38, 0x1 ;  /* 0x000000012626c836 */ /* 0x000fe20000000000 */
[----:B------:R-:W-:Y:S01]  /*4fa0*/  ISETP.NE.AND P0, PT, R20, RZ, PT ;  /* 0x000000ff1400720c */ /* 0x000fe20003f05270 */
[----:B--2---:R-:W-:Y:S01]  /*4fb0*/  IMAD.MOV R0, RZ, RZ, -R33 ;  /* 0x000000ffff007224 */ /* 0x004fe200078e0a21 */
[----:B------:R-:W-:Y:S01]  /*4fc0*/  R2UR UR35, R21 ;  /* 0x00000000152372ca */ /* 0x000fe200000e0000 */
[----:B------:R-:W-:Y:S01]  /*4fd0*/  @P5 VIADD R38, R38, 0x1 ;  /* 0x0000000126265836 */ /* 0x000fe20000000000 */
[----:B------:R-:W-:Y:S01]  /*4fe0*/  R2UR UR36, R33 ;  /* 0x00000000212472ca */ /* 0x000fe200000e0000 */
[----:B------:R-:W-:Y:S01]  /*4ff0*/  IMAD R19, R32, R0, R19 ;  /* 0x0000000020137224 */ /* 0x000fe200078e0213 */
[----:B------:R-:W-:Y:S02]  /*5000*/  ISETP.NE.U32.AND P2, PT, RZ, UR4, PT ;  /* 0x00000004ff007c0c */ /* 0x000fe4000bf45070 */
[----:B------:R-:W-:Y:S02]  /*5010*/  R2UR UR37, R38 ;  /* 0x00000000262572ca */ /* 0x000fe400000e0000 */
[----:B------:R-:W-:Y:S01]  /*5020*/  R2UR UR34, R19 ;  /* 0x00000000132272ca */ /* 0x000fe200000e0000 */
[----:B------:R-:W-:Y:S01]  /*5030*/  UISETP.GE.AND UP4, UPT, UR8, URZ, UPT ;  /* 0x000000ff0800728c */ /* 0x000fe2000bf86270 */
[----:B------:R-:W-:Y:S01]  /*5040*/  ISETP.NE.AND.EX P2, PT, RZ, UR5, PT, P2 ;  /* 0x00000005ff007c0c */ /* 0x000fe2000bf45320 */
[----:B------:R-:W-:Y:S01]  /*5050*/  VOTEU.ALL UP1, P0 ;  /* 0x0000000000ff7886 */ /* 0x000fe20000020000 */
[----:B------:R-:W-:Y:S01]  /*5060*/  SHF.L.U32 R12, R27, 0x1f, RZ ;  /* 0x0000001f1b0c7819 */ /* 0x000fe200000006ff */
[----:B------:R-:W-:Y:S07]  /*5070*/  USHF.L.U32 UR35, UR35, 0x6, URZ ;  /* 0x0000000623237899 */ /* 0x000fee00080006ff */
[----:B------:R-:W-:Y:S02]  /*5080*/  @!UP4 UIADD3 UR37, UPT, UPT, -UR37, URZ, URZ ;  /* 0x000000ff2525c290 */ /* 0x000fe4000fffe1ff */
[----:B------:R-:W-:Y:S02]  /*5090*/  @!UP1 ULOP3.LUT UR37, URZ, UR7, URZ, 0x33, !UPT ;  /* 0x00000007ff259292 */ /* 0x000fe4000f8e33ff */
[----:B------:R-:W-:Y:S04]  /*50a0*/  USHF.L.U32 UR34, UR34, 0x7, URZ ;  /* 0x0000000722227899 */ /* 0x000fe800080006ff */
[----:B------:R-:W-:Y:S05]  /*50b0*/  IMAD R0, RZ, RZ, -UR37 ;  /* 0x80000025ff007e24 */ /* 0x000fea000f8e02ff */
[----:B------:R-:W-:Y:S11]  /*50c0*/  R2UR UR8, R0 ;  /* 0x00000000000872ca */ /* 0x000ff600000e0000 */
[----:B------:R-:W-:Y:S02]  /*50d0*/  @!UPT UIADD3 URZ, UPT, UPT, URZ, URZ, URZ ;  /* 0x000000fffffff290 */ /* 0x000fe4000fffe0ff */
[----:B------:R-:W-:Y:S01]  /*50e0*/  UIMAD UR36, UR6, UR8, UR36 ;  /* 0x00000008062472a4 */ /* 0x000fe2000f8e0224 */
[----:B------:R-:W-:Y:S11]  /*50f0*/  BRA.U !UP3, `(.L_x_85) ;  /* 0x000000010b347547 */ /* 0x000ff6000b800000 */
[----:B------:R-:W-:Y:S01]  /*5100*/  UPLOP3.LUT UP0, UPT, UPT, UPT, UP2, 0x80, 0x8 ;  /* 0x000000000008789c */ /* 0x000fe20003f0f020 */
[----:B------:R-:W-:Y:S02]  /*5110*/  HFMA2 R0, -RZ, RZ, 0, 5.9604644775390625e-08 ;  /* 0x00000001ff007431 */ /* 0x000fe400000001ff */
[----:B------:R-:W-:Y:S03]  /*5120*/  IMAD.MOV.U32 R59, RZ, RZ, 0x1 ;  /* 0x00000001ff3b7424 */ /* 0x000fe600078e00ff */
[----:B------:R-:W-:Y:S05]  /*5130*/  PLOP3.LUT P0, PT, PT, PT, UP0, 0x80, 0x8 ;  /* 0x000000000008781c */ /* 0x000fea0003f0f008 */
[----:B------:R-:W2:Y:S01]  /*5140*/  @UP0 LDCU.64 UR10, c[0x0][0x888] ;  /* 0x00011100ff0a07ac */ /* 0x000ea20008000a00 */
[----:B------:R-:W-:Y:S07]  /*5150*/  @UP0 UIMAD UR8, UR45, UR4, URZ ;  /* 0x000000042d0802a4 */ /* 0x000fee000f8e02ff */
[----:B------:R-:W-:Y:S01]  /*5160*/  @!P0 PRMT R59, R0, 0x7610, R59 ;  /* 0x00007610003b8816 */ /* 0x000fe2000000003b */
[----:B--2---:R-:W-:Y:S03]  /*5170*/  @UP0 UIMAD.WIDE UR10, UR8, 0x4, UR10 ;  /* 0x00000004080a08a5 */ /* 0x004fe6000f8e020a */
[----:B------:R-:W2:Y:S03]  /*5180*/  @!UP0 LDCU UR8, c[0x0][0x880] ;  /* 0x00011000ff0887ac */ /* 0x000ea60008000800 */
[----:B------:R-:W-:Y:S01]  /*5190*/  IMAD.U32 R10, RZ, RZ, UR10 ;  /* 0x0000000aff0a7e24 */ /* 0x000fe2000f8e00ff */
[----:B------:R-:W-:Y:S05]  /*51a0*/  MOV R11, UR11 ;  /* 0x0000000b000b7c02 */ /* 0x000fea0008000f00 */
[----:B------:R3:W5:Y:S02]  /*51b0*/  @P0 LDG.E R35, desc[UR46][R10.64] ;  /* 0x0000002e0a230981 */ /* 0x000764000c1e1900 */
[----:B--23--:R-:W-:Y:S07]  /*51c0*/  @!P0 IMAD.U32 R35, RZ, RZ, UR8 ;  /* 0x00000008ff238e24 */ /* 0x00cfee000f8e00ff */
.L_x_85:
[----:B-----5:R-:W-:Y:S01]  /*51d0*/  @!P2 FSETP.EQ.AND P0, PT, R35, RZ, PT ;  /* 0x000000ff2300a20b */ /* 0x020fe20003f02000 */
[----:B------:R-:W-:Y:S01]  /*51e0*/  @!UPT UIADD3 URZ, UPT, UPT, URZ, URZ, URZ ;  /* 0x000000fffffff290 */ /* 0x000fe2000fffe0ff */
[----:B------:R-:W-:Y:S11]  /*51f0*/  @!P2 BRA `(.L_x_86) ;  /* 0x000000000014a947 */ /* 0x000ff60003800000 */
[----:B------:R-:W-:Y:S02]  /*5200*/  LOP3.LUT P2, RZ, R59, 0xff, RZ, 0xc0, !PT ;  /* 0x000000ff3bff7812 */ /* 0x000fe4000784c0ff */
[----:B------:R-:W-:Y:S04]  /*5210*/  PLOP3.LUT P0, PT, PT, PT, UP0, 0x80, 0x8 ;  /* 0x000000000008781c */ /* 0x000fe80003f0f008 */
[----:B------:R-:W-:Y:S07]  /*5220*/  PLOP3.LUT P0, PT, P0, PT, PT, 0x8, 0x80 ;  /* 0x000000000080781c */ /* 0x000fee000070e170 */
[----:B------:R-:W-:Y:S11]  /*5230*/  @P2 FSETP.EQ.AND P0, PT, R35, RZ, PT ;  /* 0x000000ff2300220b */ /* 0x000ff60003f02000 */
[----:B------:R-:W-:Y:S02]  /*5240*/  @!UPT UIADD3 URZ, UPT, UPT, URZ, URZ, URZ ;  /* 0x000000fffffff290 */ /* 0x000fe4000fffe0ff */
.L_x_86:
[----:B------:R-:W2:Y:S01]  /*5250*/  SYNCS.PHASECHK.TRANS64.TRYWAIT P2, [UR15+0x130], R12 ;  /* 0x0001300cff0075a7 */ /* 0x000ea2000804110f */
[----:B------:R-:W-:Y:S04]  /*5260*/  ELECT P4, URZ, PT ;  /* 0x0000000000ff782f */ /* 0x000fe80003880000 */
[----:B------:R-:W-:Y:S11]  /*5270*/  PLOP3.LUT P4, PT, P0, P4, PT, 0xf2, 0x2f ;  /* 0x00000000002f781c */ /* 0x000ff60000789e72 */
[----:B------:R-:W-:Y:S02]  /*5280*/  @!UPT UIADD3 URZ, UPT, UPT, URZ, URZ, URZ ;  /* 0x000000fffffff290 */ /* 0x000fe4000fffe0ff */
[----:B-1----:R-:W-:Y:S05]  /*5290*/  @!P4 IADD3 R9, P0, PT, R36, 0x580, RZ ;  /* 0x000005802409c810 */ /* 0x002fea0007f1e0ff */
[----:B------:R-:W-:Y:S01]  /*52a0*/  @!P4 IMAD.X R0, RZ, RZ, R37, P0 ;  /* 0x000000ffff00c224 */ /* 0x000fe200000e0625 */
[----:B--2---:R-:W-:Y:S07]  /*52b0*/  @!P2 BRA `(.L_x_87) ;  /* 0x000000480064a947 */ /* 0x004fee0003800000 */
.L_x_197:
[----:B------:R-:W-:Y:S01]  /*52c0*/  @!P4 R2UR UR8, R0 ;  /* 0x000000000008c2ca */ /* 0x000fe200000e0000 */
[----:B------:R-:W-:Y:S01]  /*52d0*/  VOTEU.ALL UP1, P4 ;  /* 0x0000000000ff7886 */ /* 0x000fe20002020000 */
[----:B------:R-:W-:Y:S01]  /*52e0*/  @!P4 R2UR UR9, R9 ;  /* 0x000000000909c2ca */ /* 0x000fe200000e0000 */
[----:B------:R-:W-:Y:S01]  /*52f0*/  @!P4 IMAD.MOV.U32 R0, RZ, RZ, 0x1000 ;  /* 0x00001000ff00c424 */ /* 0x000fe200078e00ff */
[----:B------:R-:W-:Y:S01]  /*5300*/  UMOV UR10, 0x0 ;  /* 0x00000000000a7882 */ /* 0x000fe20000000000 */
[----:B------:R-:W-:Y:S01]  /*5310*/  UMOV UR11, 0x10000000 ;  /* 0x10000000000b7882 */ /* 0x000fe20000000000 */
[----:B------:R-:W-:Y:S01]  /*5320*/  @!UP1 UIADD3 UR32, UPT, UPT, UR15, 0x200, URZ ;  /* 0x000002000f209890 */ /* 0x000fe2000fffe0ff */
[----:B------:R-:W-:Y:S01]  /*5330*/  @!P4 IADD3 R9, P0, PT, R36, 0x580, RZ ;  /* 0x000005802409c810 */ /* 0x000fe20007f1e0ff */
[----:B------:R-:W-:Y:S05]  /*5340*/  VOTEU.ALL UP1, P4 ;  /* 0x0000000000ff7886 */ /* 0x000fea0002020000 */
[----:B------:R-:W-:Y:S02]  /*5350*/  IMAD.U32 R11, RZ, RZ, UR8 ;  /* 0x00000008ff0b7e24 */ /* 0x000fe4000f8e00ff */
[----:B------:R-:W-:Y:S03]  /*5360*/  IMAD.U32 R10, RZ, RZ, UR9 ;  /* 0x00000009ff0a7e24 */ /* 0x000fe6000f8e00ff */
[----:B------:R-:W-:Y:S02]  /*5370*/  @!P4 R2UR UR13, R11 ;  /* 0x000000000b0dc2ca */ /* 0x000fe400000e0000 */
[----:B------:R-:W-:Y:S11]  /*5380*/  @!P4 R2UR UR12, R10 ;  /* 0x000000000a0cc2ca */ /* 0x000ff600000e0000 */
[----:B------:R-:W-:Y:S02]  /*5390*/  @!UPT UIADD3 URZ, UPT, UPT, URZ, URZ, URZ ;  /* 0x000000fffffff290 */ /* 0x000fe4000fffe0ff */
[----:B------:R2:W-:Y:S01]  /*53a0*/  @!UP1 UTMALDG.4D [UR32], [UR12], desc[UR10] ;  /* 0x00000a200c0095b4 */ /* 0x0005e20008019000 */
[----:B------:R3:W-:Y:S01]  /*53b0*/  @!P4 SYNCS.ARRIVE.TRANS64.RED.A0TR RZ, [UR15+0x110], R0 ;  /* 0x00011000ffffc9a7 */ /* 0x0007e2000830040f */
[----:B------:R-:W-:Y:S01]  /*53c0*/  SYNCS.ARRIVE.TRANS64.RED.A1T0 RZ, [UR31], RZ ;  /* 0x000000ffffff79a7 */ /* 0x000fe2000810041f */
[----:B---3--:R-:W-:Y:S01]  /*53d0*/  @!P4 IMAD.X R0, RZ, RZ, R37, P0 ;  /* 0x000000ffff00c224 */ /* 0x008fe200000e0625 */
[----:B------:R-:W3:Y:S02]  /*53e0*/  SYNCS.PHASECHK.TRANS64.TRYWAIT P2, [UR15+0x138], R12 ;  /* 0x0001380cff0075a7 */ /* 0x000ee4000804110f */
[----:B--23--:R-:W-:Y:S05]  /*53f0*/  @!P2 BRA `(.L_x_88) ;  /* 0x00000048002ca947 */ /* 0x00cfea0003800000 */
.L_x_199:
[----:B------:R-:W-:Y:S01]  /*5400*/  @!P4 R2UR UR9, R9 ;  /* 0x000000000909c2ca */ /* 0x000fe200000e0000 */
[----:B------:R-:W-:Y:S01]  /*5410*/  VOTEU.ALL UP1, P4 ;  /* 0x0000000000ff7886 */ /* 0x000fe20002020000 */
[----:B------:R-:W-:Y:S01]  /*5420*/  @!P4 R2UR UR8, R0 ;  /* 0x000000000008c2ca */ /* 0x000fe200000e0000 */
[----:B------:R-:W-:Y:S01]  /*5430*/  @!P4 IMAD.MOV.U32 R0, RZ, RZ, 0x1000 ;  /* 0x00001000ff00c424 */ /* 0x000fe200078e00ff */
[----:B------:R-:W-:Y:S01]  /*5440*/  UMOV UR27, UR35 ;  /* 0x00000023001b7c82 */ /* 0x000fe20008000000 */
[----:B------:R-:W-:Y:S01]  /*5450*/  UMOV UR28, UR36 ;  /* 0x00000024001c7c82 */ /* 0x000fe20008000000 */
[----:B------:R-:W-:Y:S01]  /*5460*/  @!UP1 UIADD3 UR26, UPT, UPT, UR34, 0x20, URZ ;  /* 0x00000020221a9890 */ /* 0x000fe2000fffe0ff */
[----:B------:R-:W-:Y:S01]  /*5470*/  @!P4 IADD3 R21, P0, PT, R36, 0x580, RZ ;  /* 0x000005802415c810 */ /* 0x000fe20007f1e0ff */
[----:B------:R-:W-:Y:S01]  /*5480*/  @!UP1 UIADD3 UR24, UPT, UPT, UR15, 0x1200, URZ ;  /* 0x000012000f189890 */ /* 0x000fe2000fffe0ff */
[----:B------:R-:W-:Y:S01]  /*5490*/  VOTEU.ALL UP1, P4 ;  /* 0x0000000000ff7886 */ /* 0x000fe20002020000 */
[----:B------:R-:W-:Y:S02]  /*54a0*/  UMOV UR29, UR37 ;  /* 0x00000025001d7c82 */ /* 0x000fe40008000000 */
[----:B------:R-:W-:Y:S02]  /*54b0*/  @!P4 IMAD.X R19, RZ, RZ, R37, P0 ;  /* 0x000000ffff13c224 */ /* 0x000fe400000e0625 */
[----:B------:R-:W-:Y:S01]  /*54c0*/  IMAD.U32 R10, RZ, RZ, UR9 ;  /* 0x00000009ff0a7e24 */ /* 0x000fe2000f8e00ff */
[----:B------:R-:W-:Y:S01]  /*54d0*/  UMOV UR9, 0x10000000 ;  /* 0x1000000000097882 */ /* 0x000fe20000000000 */
[----:B------:R-:W-:Y:S01]  /*54e0*/  IMAD.U32 R11, RZ, RZ, UR8 ;  /* 0x00000008ff0b7e24 */ /* 0x000fe2000f8e00ff */
[----:B------:R-:W-:Y:S02]  /*54f0*/  UMOV UR8, 0x0 ;  /* 0x0000000000087882 */ /* 0x000fe40000000000 */
[----:B------:R-:W-:Y:S02]  /*5500*/  @!P4 R2UR UR10, R10 ;  /* 0x000000000a0ac2ca */ /* 0x000fe400000e0000 */
[----:B------:R-:W-:Y:S11]  /*5510*/  @!P4 R2UR UR11, R11 ;  /* 0x000000000b0bc2ca */ /* 0x000ff600000e0000 */
[----:B------:R-:W-:Y:S02]  /*5520*/  @!UPT UIADD3 URZ, UPT, UPT, URZ, URZ, URZ ;  /* 0x000000fffffff290 */ /* 0x000fe4000fffe0ff */
[----:B------:R2:W-:Y:S01]  /*5530*/  @!UP1 UTMALDG.4D [UR24], [UR10], desc[UR8] ;  /* 0x000008180a0095b4 */ /* 0x0005e20008019000 */
[----:B------:R2:W-:Y:S01]  /*5540*/  @!P4 SYNCS.ARRIVE.TRANS64.RED.A0TR RZ, [UR15+0x118], R0 ;  /* 0x00011800ffffc9a7 */ /* 0x0005e2000830040f */
[----:B------:R-:W-:Y:S01]  /*5550*/  SYNCS.ARRIVE.TRANS64.RED.A1T0 RZ, [UR30], RZ ;  /* 0x000000ffffff79a7 */ /* 0x000fe2000810041e */
[----:B------:R-:W3:Y:S02]  /*5560*/  SYNCS.PHASECHK.TRANS64.TRYWAIT P2, [UR15+0x140], R12 ;  /* 0x0001400cff0075a7 */ /* 0x000ee4000804110f */
[----:B--23--:R-:W-:Y:S05]  /*5570*/  @!P2 BRA `(.L_x_89) ;  /* 0x0000004400e4a947 */ /* 0x00cfea0003800000 */
.L_x_201:
[----:B------:R-:W2:Y:S01]  /*5580*/  LDC.64 R14, c[0x0][0xb10] ;  /* 0x0002c400ff0e7b82 */ /* 0x000ea20000000a00 */
[----:B------:R-:W-:Y:S01]  /*5590*/  @!P4 R2UR UR9, R21 ;  /* 0x000000001509c2ca */ /* 0x000fe200000e0000 */
[----:B------:R-:W-:Y:S01]  /*55a0*/  VOTEU.ALL UP1, P4 ;  /* 0x0000000000ff7886 */ /* 0x000fe20002020000 */
[----:B------:R-:W-:Y:S01]  /*55b0*/  @!P4 R2UR UR8, R19 ;  /* 0x000000001308c2ca */ /* 0x000fe200000e0000 */
[----:B------:R-:W-:Y:S01]  /*55c0*/  @!P4 IMAD.MOV.U32 R19, RZ, RZ, 0x1000 ;  /* 0x00001000ff13c424 */ /* 0x000fe200078e00ff */
[----:B------:R-:W-:Y:S03]  /*55d0*/  UMOV UR19, UR35 ;  /* 0x0000002300137c82 */ /* 0x000fe60008000000 */
[----:B------:R-:W3:Y:S01]  /*55e0*/  LDC.64 R10, c[0x0][0xb18] ;  /* 0x0002c600ff0a7b82 */ /* 0x000ee20000000a00 */
[----:B------:R-:W-:Y:S02]  /*55f0*/  @!UP1 UIADD3 UR18, UPT, UPT, UR34, 0x40, URZ ;  /* 0x0000004022129890 */ /* 0x000fe4000fffe0ff */
[----:B------:R-:W-:Y:S01]  /*5600*/  @!UP1 UIADD3 UR16, UPT, UPT, UR15, 0x2200, URZ ;  /* 0x000022000f109890 */ /* 0x000fe2000fffe0ff */
[----:B------:R-:W-:Y:S04]  /*5610*/  VOTEU.ALL UP1, P4 ;  /* 0x0000000000ff7886 */ /* 0x000fe80002020000 */
[----:B------:R-:W4:Y:S01]  /*5620*/  @!P1 LDC R0, c[0x0][0xb20] ;  /* 0x0002c800ff009b82 */ /* 0x000f220000000800 */
[----:B------:R-:W-:Y:S01]  /*5630*/  UMOV UR20, UR36 ;  /* 0x0000002400147c82 */ /* 0x000fe20008000000 */
[----:B------:R-:W-:Y:S01]  /*5640*/  IMAD.U32 R38, RZ, RZ, UR9 ;  /* 0x00000009ff267e24 */ /* 0x000fe2000f8e00ff */
[----:B------:R-:W-:Y:S05]  /*5650*/  UMOV UR9, 0x10000000 ;  /* 0x1000000000097882 */ /* 0x000fea0000000000 */
[----:B-1----:R-:W1:Y:S01]  /*5660*/  @!P1 LDC R3, c[0x0][0xb0c] ;  /* 0x0002c300ff039b82 */ /* 0x002e620000000800 */
[----:B------:R-:W-:Y:S01]  /*5670*/  IMAD.U32 R39, RZ, RZ, UR8 ;  /* 0x00000008ff277e24 */ /* 0x000fe2000f8e00ff */
[----:B------:R-:W-:Y:S01]  /*5680*/  UMOV UR8, 0x0 ;  /* 0x0000000000087882 */ /* 0x000fe20000000000 */
[----:B------:R-:W-:Y:S01]  /*5690*/  @!P4 R2UR UR10, R38 ;  /* 0x00000000260ac2ca */ /* 0x000fe200000e0000 */
[----:B------:R-:W-:Y:S02]  /*56a0*/  UMOV UR21, UR37 ;  /* 0x0000002500157c82 */ /* 0x000fe40008000000 */
[----:B------:R-:W-:Y:S11]  /*56b0*/  @!P4 R2UR UR11, R39 ;  /* 0x00000000270bc2ca */ /* 0x000ff600000e0000 */
[----:B------:R-:W-:Y:S02]  /*56c0*/  @!UPT UIADD3 URZ, UPT, UPT, URZ, URZ, URZ ;  /* 0x000000fffffff290 */ /* 0x000fe4000fffe0ff */
[----:B------:R1:W-:Y:S01]  /*56d0*/  @!UP1 UTMALDG.4D [UR16], [UR10], desc[UR8] ;  /* 0x000008100a0095b4 */ /* 0x0003e20008019000 */
[----:B------:R5:W-:Y:S01]  /*56e0*/  @!P4 SYNCS.ARRIVE.TRANS64.RED.A0TR RZ, [UR15+0x120], R19 ;  /* 0x00012013ffffc9a7 */ /* 0x000be2000830040f */
[----:B-1----:R-:W-:Y:S01]  /*56f0*/  @!P1 ISETP.NE.AND P2, PT, R3, 0x1, PT ;  /* 0x000000010300980c */ /* 0x002fe20003f45270 */
[C---:B--2---:R-:W-:Y:S01]  /*5700*/  @!P1 IMAD.HI.U32 R14, R13.reuse, R14, RZ ;  /* 0x0000000e0d0e9227 */ /* 0x044fe200078e00ff */
[----:B---3--:R-:W-:Y:S03]  /*5710*/  @!P1 ISETP.NE.AND P0, PT, R10, 0x1, PT ;  /* 0x000000010a00980c */ /* 0x008fe60003f05270 */
[C---:B------:R-:W-:Y:S01]  /*5720*/  @!P1 IMAD.HI.U32 R11, R8.reuse, R11, RZ ;  /* 0x0000000b080b9227 */ /* 0x040fe200078e00ff */
[----:B------:R-:W-:Y:S04]  /*5730*/  @!P1 SHF.R.U32.HI R14, RZ, R15, R14 ;  /* 0x0000000fff0e9219 */ /* 0x000fe8000001160e */
[----:B----4-:R-:W-:Y:S01]  /*5740*/  @!P1 SHF.R.U32.HI R9, RZ, R0, R11 ;  /* 0x00000000ff099219 */ /* 0x010fe2000001160b */
[----:B------:R-:W-:Y:S01]  /*5750*/  SYNCS.ARRIVE.TRANS64.RED.A1T0 RZ, [UR48], RZ ;  /* 0x000000ffffff79a7 */ /* 0x000fe20008100430 */
[----:B------:R-:W-:Y:S02]  /*5760*/  @!P1 SEL R14, R13, R14, !P2 ;  /* 0x0000000e0d0e9207 */ /* 0x000fe40005000000 */
[----:B------:R-:W-:Y:S02]  /*5770*/  @!P1 SEL R9, R8, R9, !P0 ;  /* 0x0000000908099207 */ /* 0x000fe40004000000 */
[----:B-----5:R-:W-:Y:S01]  /*5780*/  @P3 SHF.R.U32.HI R19, RZ, 0x10, R29 ;  /* 0x00000010ff133819 */ /* 0x020fe2000001161d */
[----:B------:R-:W1:Y:S02]  /*5790*/  SYNCS.PHASECHK.TRANS64.TRYWAIT P5, [UR15+0x148], R12 ;  /* 0x0001480cff0075a7 */ /* 0x000e6400080a110f */
[----:B------:R-:W-:Y:S02]  /*57a0*/  @!P1 IMAD.IADD R0, R9, 0x1, -R14 ;  /* 0x0000000109009824 */ /* 0x000fe400078e0a0e */
[----:B------:R-:W-:Y:S01]  /*57b0*/  @!P1 IMAD.IADD R9, R14, 0x1, -R9 ;  /* 0x000000010e099824 */ /* 0x000fe200078e0a09 */
[----:B------:R-:W-:Y:S01]  /*57c0*/  @P3 R2UR UR45, R19 ;  /* 0x00000000132d32ca */ /* 0x000fe200000e0000 */
[----:B------:R-:W-:Y:S02]  /*57d0*/  @!P1 IMAD R13, R0, R3, R13 ;  /* 0x00000003000d9224 */ /* 0x000fe400078e020d */
[----:B------:R-:W-:Y:S01]  /*57e0*/  @!P1 IMAD R8, R9, R10, R8 ;  /* 0x0000000a09089224 */ /* 0x000fe200078e0208 */
[----:B-1----:R-:W-:Y:S11]  /*57f0*/  @!P5 BRA `(.L_x_90) ;  /* 0x00000044005cd947 */ /* 0x002ff60003800000 */
.L_x_203:
[----:B-1----:R-:W-:Y:S01]  /*5800*/  @!P4 IADD3 R3, P0, PT, R36, 0x580, RZ ;  /* 0x000005802403c810 */ /* 0x002fe20007f1e0ff */
[----:B------:R-:W-:Y:S01]  /*5810*/  VOTEU.ALL UP1, P4 ;  /* 0x0000000000ff7886 */ /* 0x000fe20002020000 */
[----:B------:R-:W-:Y:S01]  /*5820*/  UMOV UR20, 0x0 ;  /* 0x0000000000147882 */ /* 0x000fe20000000000 */
[----:B------:R-:W-:Y:S01]  /*5830*/  UMOV UR21, 0x10000000 ;  /* 0x1000000000157882 */ /* 0x000fe20000000000 */
[----:B------:R-:W-:Y:S01]  /*5840*/  @!P4 R2UR UR9, R3 ;  /* 0x000000000309c2ca */ /* 0x000fe200000e0000 */
[----:B------:R-:W-:Y:S01]  /*5850*/  @!P4 IMAD.X R0, RZ, RZ, R37, P0 ;  /* 0x000000ffff00c224 */ /* 0x000fe200000e0625 */
[----:B------:R-:W-:Y:S01]  /*5860*/  @!UP1 UIADD3 UR10, UPT, UPT, UR34, 0x60, URZ ;  /* 0x00000060220a9890 */ /* 0x000fe2000fffe0ff */
[----:B------:R-:W-:Y:S01]  /*5870*/  LOP3.LUT P0, RZ, R30, 0x1, RZ, 0xc0, !PT ;  /* 0x000000011eff7812 */ /* 0x000fe2000780c0ff */
[----:B------:R-:W-:Y:S01]  /*5880*/  UMOV UR11, UR35 ;  /* 0x00000023000b7c82 */ /* 0x000fe20008000000 */
[----:B------:R-:W-:Y:S01]  /*5890*/  UMOV UR12, UR36 ;  /* 0x00000024000c7c82 */ /* 0x000fe20008000000 */
[----:B------:R-:W-:Y:S01]  /*58a0*/  @!P4 R2UR UR8, R0 ;  /* 0x000000000008c2ca */ /* 0x000fe200000e0000 */
[----:B------:R-:W-:Y:S01]  /*58b0*/  UMOV UR13, UR37 ;  /* 0x00000025000d7c82 */ /* 0x000fe20008000000 */
[----:B------:R-:W-:Y:S01]  /*58c0*/  LOP3.LUT R27, R27, 0x1, RZ, 0x3c, !PT ;  /* 0x000000011b1b7812 */ /* 0x000fe200078e3cff */
[----:B------:R-:W-:Y:S01]  /*58d0*/  IMAD.IADD R19, R8, 0x1, R58 ;  /* 0x0000000108137824 */ /* 0x000fe200078e023a */
[----:B------:R-:W-:Y:S01]  /*58e0*/  LOP3.LUT R25, R25, 0x1, RZ, 0x3c, !PT ;  /* 0x0000000119197812 */ /* 0x000fe200078e3cff */
[----:B------:R-:W-:Y:S02]  /*58f0*/  IMAD.IADD R21, R13, 0x1, R64 ;  /* 0x000000010d157824 */ /* 0x000fe400078e0240 */
[----:B------:R-:W-:Y:S01]  /*5900*/  IMAD.U32 R10, RZ, RZ, UR9 ;  /* 0x00000009ff0a7e24 */ /* 0x000fe2000f8e00ff */
[----:B------:R-:W-:Y:S04]  /*5910*/  @!UP1 UIADD3 UR9, UPT, UPT, UR15, 0x128, URZ ;  /* 0x000001280f099890 */ /* 0x000fe8000fffe0ff */
[----:B------:R-:W-:Y:S01]  /*5920*/  @!P4 R2UR UR18, R10 ;  /* 0x000000000a12c2ca */ /* 0x000fe200000e0000 */
[----:B------:R-:W-:Y:S01]  /*5930*/  IMAD.U32 R11, RZ, RZ, UR8 ;  /* 0x00000008ff0b7e24 */ /* 0x000fe2000f8e00ff */
[----:B------:R-:W-:Y:S01]  /*5940*/  @!UP1 UIADD3 UR8, UPT, UPT, UR15, 0x3200, URZ ;  /* 0x000032000f089890 */ /* 0x000fe2000fffe0ff */
[----:B------:R-:W-:Y:S03]  /*5950*/  VOTEU.ALL UP1, P4 ;  /* 0x0000000000ff7886 */ /* 0x000fe60002020000 */
[----:B------:R-:W-:Y:S11]  /*5960*/  @!P4 R2UR UR19, R11 ;  /* 0x000000000b13c2ca */ /* 0x000ff600000e0000 */
[----:B------:R-:W-:Y:S02]  /*5970*/  @!UPT UIADD3 URZ, UPT, UPT, URZ, URZ, URZ ;  /* 0x000000fffffff290 */ /* 0x000fe4000fffe0ff */
[----:B------:R3:W-:Y:S01]  /*5980*/  @!UP1 UTMALDG.4D [UR8], [UR18], desc[UR20] ;  /* 0x00001408120095b4 */ /* 0x0007e20008019000 */
[----:B------:R3:W-:Y:S01]  /*5990*/  @!P4 SYNCS.ARRIVE.TRANS64.RED.A0TR RZ, [UR15+0x128], R24 ;  /* 0x00012818ffffc9a7 */ /* 0x0007e2000830040f */
[----:B------:R-:W-:Y:S01]  /*59a0*/  UPLOP3.LUT UP1, UPT, UPT, UPT, UPT, 0x80, 0x8 ;  /* 0x000000000008789c */ /* 0x000fe20003f2f070 */
[----:B------:R-:W-:Y:S01]  /*59b0*/  SYNCS.ARRIVE.TRANS64.RED.A1T0 RZ, [UR23], RZ ;  /* 0x000000ffffff79a7 */ /* 0x000fe20008100417 */
[----:B------:R-:W-:Y:S09]  /*59c0*/  @P0 BRA `(.L_x_91) ;  /* 0xffffffec00c80947 */ /* 0x000ff2000383ffff */
[----:B------:R-:W-:-:S04]  /*59d0*/  SHF.L.U32 R3, R27, 0x1f, RZ ;  /* 0x0000001f1b037819 */ /* 0x000fc800000006ff */
[----:B------:R-:W1:Y:S02]  /*59e0*/  SYNCS.PHASECHK.TRANS64.TRYWAIT P0, [UR15+0x130], R3 ;  /* 0x00013003ff0075a7 */ /* 0x000e64000800110f */
[----:B-1----:R-:W-:Y:S05]  /*59f0*/  @!P0 BRA `(.L_x_92) ;  /* 0x0000004000f48947 */ /* 0x002fea0003800000 */
.L_x_205:
[----:B------:R-:W2:Y:S02]  /*5a00*/  SYNCS.PHASECHK.TRANS64.TRYWAIT P0, [UR15+0x138], R3 ;  /* 0x00013803ff0075a7 */ /* 0x000ea4000800110f */
[----:B--2---:R-:W-:Y:S05]  /*5a10*/  @!P0 BRA `(.L_x_93) ;  /* 0x0000004400048947 */ /* 0x004fea0003800000 */
.L_x_207:
[----:B------:R-:W2:Y:S02]  /*5a20*/  SYNCS.PHASECHK.TRANS64.TRYWAIT P0, [UR15+0x140], R3 ;  /* 0x00014003ff0075a7 */ /* 0x000ea4000800110f */
[----:B--2---:R-:W-:Y:S05]  /*5a30*/  @!P0 BRA `(.L_x_94) ;  /* 0x0000004400148947 */ /* 0x004fea0003800000 */
.L_x_209:
[----:B-1----:R-:W-:-:S07]  /*5a40*/  MOV R0, UR15 ;  /* 0x0000000f00007c02 */ /* 0x002fce0008000f00 */
.L_x_95:
[----:B-1----:R-:W-:-:S04]  /*5a50*/  SHF.L.U32 R3, R27, 0x1f, RZ ;  /* 0x0000001f1b037819 */ /* 0x002fc800000006ff */
[----:B------:R1:W2:Y:S03]  /*5a60*/  SYNCS.PHASECHK.TRANS64.TRYWAIT P0, [R0+URZ+0x148], R3 ;  /* 0x00014803000075a7 */ /* 0x0002a600080011ff */
[----:B--2---:R-:W-:Y:S05]  /*5a70*/  @!P0 NANOSLEEP.SYNCS 0x989680 ;  /* 0x009896800000895d */ /* 0x004fea0003900000 */
[----:B------:R-:W2:Y:S02]  /*5a80*/  @!P0 SYNCS.PHASECHK.TRANS64 P0, [R0+URZ+0x148], R3 ;  /* 0x00014803000085a7 */ /* 0x000ea400080010ff */
[----:B--23--:R-:W-:Y:S05]  /*5a90*/  @P0 EXIT ;  /* 0x000000000000094d */ /* 0x00cfea0003800000 */
[----:B------:R-:W-:Y:S05]  /*5aa0*/  BRA `(.L_x_95) ;  /* 0xfffffffc00e87947 */ /* 0x000fea000383ffff */
.L_x_80:
[----:B------:R-:W-:-:S06]  /*5ab0*/  UISETP.GE.AND UP1, UPT, UR4, 0x4, UPT ;  /* 0x000000040400788c */ /* 0x000fcc000bf26270 */
[----:B------:R-:W-:-:S13]  /*5ac0*/  PLOP3.LUT P0, PT, PT, PT, UP1, 0x80, 0x8 ;  /* 0x000000000008781c */ /* 0x000fda0003f0f018 */
[----:B-1----:R-:W-:Y:S05]  /*5ad0*/  @!P0 EXIT ;  /* 0x000000000000894d */ /* 0x002fea0003800000 */
[----:B------:R-:W-:Y:S01]  /*5ae0*/  BAR.SYNC.DEFER_BLOCKING 0x6, 0xa0 ;  /* 0x0182800000007b1d */ /* 0x000fe20000010000 */
[C---:B------:R-:W-:Y:S01]  /*5af0*/  IMAD.SHL.U32 R9, R73.reuse, 0x20, RZ ;  /* 0x0000002049097824 */ /* 0x040fe200078e00ff */
[----:B------:R-:W-:Y:S01]  /*5b00*/  SHF.R.U32.HI R0, RZ, 0x1, R73 ;  /* 0x00000001ff007819 */ /* 0x000fe20000011649 */
[C---:B------:R-:W-:Y:S01]  /*5b10*/  IMAD.SHL.U32 R72, R73.reuse, 0x10, RZ ;  /* 0x0000001049487824 */ /* 0x040fe200078e00ff */
[----:B------:R-:W-:Y:S01]  /*5b20*/  SHF.R.S32.HI R76, RZ, 0x1f, R3 ;  /* 0x0000001fff4c7819 */ /* 0x000fe20000011403 */
[----:B------:R-:W-:Y:S01]  /*5b30*/  IMAD.U32 R32, R73, 0x10000, RZ ;  /* 0x0001000049207824 */ /* 0x000fe200078e00ff */
[----:B------:R-:W-:Y:S02]  /*5b40*/  UMOV UR50, 0x400 ;  /* 0x0000040000327882 */ /* 0x000fe40000000000 */
[----:B------:R-:W1:Y:S01]  /*5b50*/  LDC R67, c[0x0][0x370] ;  /* 0x0000dc00ff437b82 */ /* 0x000e620000000800 */
[----:B------:R-:W-:Y:S01]  /*5b60*/  ULEA UR50, UR48, UR50, 0x18 ;  /* 0x0000003230327291 */ /* 0x000fe2000f8ec0ff */
[----:B------:R-:W-:Y:S01]  /*5b70*/  LOP3.LUT R5, R9, 0xc0, RZ, 0xc0, !PT ;  /* 0x000000c009057812 */ /* 0x000fe200078ec0ff */
[----:B------:R-:W-:Y:S01]  /*5b80*/  IMAD.MOV.U32 R77, RZ, RZ, 0x20 ;  /* 0x00000020ff4d7424 */ /* 0x000fe200078e00ff */
[----:B------:R-:W-:Y:S01]  /*5b90*/  LOP3.LUT R72, R72, 0x600, RZ, 0xc0, !PT ;  /* 0x0000060048487812 */ /* 0x000fe200078ec0ff */
[----:B------:R-:W-:Y:S01]  /*5ba0*/  UIADD3 UR4, UPT, UPT, UR50, 0x200, URZ ;  /* 0x0000020032047890 */ /* 0x000fe2000fffe0ff */
[----:B------:R-:W-:Y:S01]  /*5bb0*/  LOP3.LUT R0, R5, 0x8, R0, 0xf8, !PT ;  /* 0x0000000805007812 */ /* 0x000fe200078ef800 */
[C---:B------:R-:W-:Y:S01]  /*5bc0*/  IMAD.SHL.U32 R5, R73.reuse, 0x4, RZ ;  /* 0x0000000449057824 */ /* 0x040fe200078e00ff */
[----:B------:R-:W2:Y:S01]  /*5bd0*/  LDC R28, c[0x0][0xb0c] ;  /* 0x0002c300ff1c7b82 */ /* 0x000ea20000000800 */
[----:B------:R-:W-:Y:S01]  /*5be0*/  LOP3.LUT R72, R72, 0x20, R9, 0xf8, !PT ;  /* 0x0000002048487812 */ /* 0x000fe200078ef809 */
[----:B------:R-:W-:Y:S01]  /*5bf0*/  IMAD.MOV.U32 R71, RZ, RZ, 0x1 ;  /* 0x00000001ff477424 */ /* 0x000fe200078e00ff */
[----:B------:R-:W-:Y:S01]  /*5c00*/  LEA.HI R76, R76, R3, RZ, 0x7 ;  /* 0x000000034c4c7211 */ /* 0x000fe200078f38ff */
[----:B------:R-:W-:Y:S01]  /*5c10*/  IMAD.MOV.U32 R30, RZ, RZ, RZ ;  /* 0x000000ffff1e7224 */ /* 0x000fe200078e00ff */
[----:B------:R-:W-:Y:S01]  /*5c20*/  LOP3.LUT R5, R0, 0x18, R5, 0x78, !PT ;  /* 0x0000001800057812 */ /* 0x000fe200078e7805 */
[----:B------:R-:W-:Y:S01]  /*5c30*/  IMAD.MOV.U32 R70, RZ, RZ, RZ ;  /* 0x000000ffff467224 */ /* 0x000fe200078e00ff */
[----:B------:R-:W-:Y:S01]  /*5c40*/  LOP3.LUT R72, R72, 0x100, R9, 0xf8, !PT ;  /* 0x0000010048487812 */ /* 0x000fe200078ef809 */
[----:B------:R-:W3:Y:S01]  /*5c50*/  LDC R66, c[0x0][0xb20] ;  /* 0x0002c800ff427b82 */ /* 0x000ee20000000800 */
[----:B------:R-:W4:Y:S01]  /*5c60*/  LDS R6, [UR50+0x1b0] ;  /* 0x0001b032ff067984 */ /* 0x000f220008000800 */
[C---:B------:R-:W-:Y:S01]  /*5c70*/  LOP3.LUT P0, RZ, R73.reuse, 0x4, RZ, 0xc0, !PT ;  /* 0x0000000449ff7812 */ /* 0x040fe2000780c0ff */
[----:B------:R-:W-:Y:S01]  /*5c80*/  IMAD.MOV.U32 R69, RZ, RZ, RZ ;  /* 0x000000ffff457224 */ /* 0x000fe200078e00ff */
[----:B------:R-:W-:Y:S01]  /*5c90*/  LOP3.LUT R72, R72, R5, RZ, 0xfc, !PT ;  /* 0x0000000548487212 */ /* 0x000fe200078efcff */
[----:B------:R-:W-:Y:S01]  /*5ca0*/  IMAD.U32 R75, RZ, RZ, UR4 ;  /* 0x00000004ff4b7e24 */ /* 0x000fe2000f8e00ff */
[----:B------:R-:W-:Y:S01]  /*5cb0*/  LOP3.LUT R73, R73, 0x60, RZ, 0xc0, !PT ;  /* 0x0000006049497812 */ /* 0x000fe200078ec0ff */
[----:B------:R-:W1:Y:S01]  /*5cc0*/  LDCU.64 UR56, c[0x0][0x348] ;  /* 0x00006900ff3877ac */ /* 0x000e620008000a00 */
[----:B------:R-:W1:Y:S01]  /*5cd0*/  LDC R27, c[0x0][0xb30] ;  /* 0x0002cc00ff1b7b82 */ /* 0x000e620000000800 */
[----:B------:R-:W-:-:S02]  /*5ce0*/  LOP3.LUT R32, R32, 0x600000, RZ, 0xc0, !PT ;  /* 0x0060000020207812 */ /* 0x000fc400078ec0ff */
[----:B------:R-:W-:Y:S01]  /*5cf0*/  SEL R77, R77, 0xffffffe0, !P0 ;  /* 0xffffffe04d4d7807 */ /* 0x000fe20004000000 */
[----:B------:R-:W1:Y:S01]  /*5d00*/  LDCU.64 UR36, c[0x0][0x888] ;  /* 0x00011100ff2477ac */ /* 0x000e620008000a00 */
[----:B------:R-:W-:-:S03]  /*5d10*/  SHF.R.S32.HI R76, RZ, 0x7, R76 ;  /* 0x00000007ff4c7819 */ /* 0x000fc6000001144c */
[----:B------:R-:W1:Y:S01]  /*5d20*/  LDC R65, c[0x0][0x388] ;  /* 0x0000e200ff417b82 */ /* 0x000e620000000800 */
[----:B------:R-:W1:Y:S01]  /*5d30*/  LDCU.64 UR38, c[0x0][0x890] ;  /* 0x00011200ff2677ac */ /* 0x000e620008000a00 */
[----:B------:R-:W-:Y:S01]  /*5d40*/  UMOV UR53, URZ ;  /* 0x000000ff00357c82 */ /* 0x000fe20008000000 */
[----:B------:R-:W-:-:S05]  /*5d50*/  UMOV UR54, URZ ;  /* 0x000000ff00367c82 */ /* 0x000fca0008000000 */
[----:B------:R-:W1:Y:S08]  /*5d60*/  LDC.64 R56, c[0x0][0xb10] ;  /* 0x0002c400ff387b82 */ /* 0x000e700000000a00 */
[----:B------:R-:W1:Y:S08]  /*5d70*/  LDC.64 R24, c[0x0][0xb18] ;  /* 0x0002c600ff187b82 */ /* 0x000e700000000a00 */
[----:B------:R-:W1:Y:S01]  /*5d80*/  LDC.64 R22, c[0x0][0xb28] ;  /* 0x0002ca00ff167b82 */ /* 0x000e620000000a00 */
[C---:B----4-:R-:W-:Y:S01]  /*5d90*/  VIADD R7, R6.reuse, 0x80 ;  /* 0x0000008006077836 */ /* 0x050fe20000000000 */
[----:B------:R-:W-:-:S04]  /*5da0*/  LOP3.LUT R6, R6, 0xffff, RZ, 0xc0, !PT ;  /* 0x0000ffff06067812 */ /* 0x000fc800078ec0ff */
[----:B------:R-:W-:Y:S02]  /*5db0*/  LOP3.LUT R7, R7, 0xffff, RZ, 0xc0, !PT ;  /* 0x0000ffff07077812 */ /* 0x000fe400078ec0ff */
[----:B------:R-:W4:Y:S03]  /*5dc0*/  LDC.64 R54, c[0x0][0x8b0] ;  /* 0x00022c00ff367b82 */ /* 0x000f260000000a00 */
[----:B------:R1:W-:Y:S05]  /*5dd0*/  STL.64 [R1], R6 ;  /* 0x0000000601007387 */ /* 0x0003ea0000100a00 */
[----:B------:R-:W1:Y:S08]  /*5de0*/  LDC.64 R52, c[0x0][0x8a8] ;  /* 0x00022a00ff347b82 */ /* 0x000e700000000a00 */
[----:B--23--:R-:W1:Y:S02]  /*5df0*/  LDC R68, c[0x0][0x374] ;  /* 0x0000dd00ff447b82 */ /* 0x00ce640000000800 */
.L_x_139:
[----:B------:R-:W-:Y:S04]  /*5e00*/  SHF.L.U32 R3, R69, 0x1f, RZ ;  /* 0x0000001f45037819 */ /* 0x000fe800000006ff */
[----:B------:R-:W2:Y:S02]  /*5e10*/  SYNCS.PHASECHK.TRANS64.TRYWAIT P0, [UR50+0x160], R3 ;  /* 0x00016003ff0075a7 */ /* 0x000ea40008001132 */
[----:B-12---:R-:W-:Y:S05]  /*5e20*/  @!P0 BRA `(.L_x_96) ;  /* 0x0000004000308947 */ /* 0x006fea0003800000 */
.L_x_211:
[----:B------:R-:W3:Y:S01]  /*5e30*/  LDS.128 R60, [UR50+0x1a0] ;  /* 0x0001a032ff3c7984 */ /* 0x000ee20008000c00 */
[----:B------:R-:W-:Y:S01]  /*5e40*/  UIADD3 UR4, UPT, UPT, UR50, 0x168, URZ ;  /* 0x0000016832047890 */ /* 0x000fe2000fffe0ff */
[----:B--2---:R-:W-:Y:S01]  /*5e50*/  IMAD R0, R30, 0x4, R1 ;  /* 0x000000041e007824 */ /* 0x004fe200078e0201 */
[-C--:B------:R-:W-:Y:S02]  /*5e60*/  IABS R9, R76.reuse ;  /* 0x0000004c00097213 */ /* 0x080fe40000000000 */
[----:B------:R-:W-:Y:S01]  /*5e70*/  UPRMT UR4, URZ, 0x654, UR4 ;  /* 0x00000654ff047896 */ /* 0x000fe20008000004 */
[----:B------:R-:W-:Y:S01]  /*5e80*/  IABS R3, R76 ;  /* 0x0000004c00037213 */ /* 0x000fe20000000000 */
[----:B------:R-:W2:Y:S01]  /*5e90*/  I2F.RP R8, R9 ;  /* 0x0000000900087306 */ /* 0x000ea20000209400 */
[----:B------:R-:W-:Y:S01]  /*5ea0*/  @!PT LDS RZ, [RZ] ;  /* 0x00000000fffff984 */ /* 0x000fe20000000800 */
[----:B------:R-:W-:Y:S01]  /*5eb0*/  @!PT LDS RZ, [RZ] ;  /* 0x00000000fffff984 */ /* 0x000fe20000000800 */
[----:B------:R-:W-:Y:S01]  /*5ec0*/  @!PT LDS RZ, [RZ] ;  /* 0x00000000fffff984 */ /* 0x000fe20000000800 */
[----:B------:R-:W-:Y:S01]  /*5ed0*/  @!PT LDS RZ, [RZ] ;  /* 0x00000000fffff984 */ /* 0x000fe20000000800 */
[----:B------:R1:W-:Y:S06]  /*5ee0*/  MEMBAR.ALL.CTA ;  /* 0x0000000000007992 */ /* 0x0003ec0000008000 */
[----:B-1----:R-:W1:Y:S01]  /*5ef0*/  FENCE.VIEW.ASYNC.S ;  /* 0x00000000000073c6 */ /* 0x002e620000000000 */
[----:B------:R-:W-:Y:S01]  /*5f00*/  IADD3 R3, PT, PT, RZ, -R3, RZ ;  /* 0x80000003ff037210 */ /* 0x000fe20007ffe0ff */
[----:B-1----:R-:W-:Y:S06]  /*5f10*/  SYNCS.ARRIVE.TRANS64.RED.A1T0 RZ, [UR4], RZ ;  /* 0x000000ffffff79a7 */ /* 0x002fec0008100404 */
[----:B------:R1:W5:Y:S01]  /*5f20*/  LDL R17, [R0] ;  /* 0x0000000000117983 */ /* 0x0003620000100800 */
[----:B---3--:R-:W-:Y:S01]  /*5f30*/  LOP3.LUT P3, RZ, R62, 0x1, RZ, 0xc0, !PT ;  /* 0x000000013eff7812 */ /* 0x008fe2000786c0ff */
[----:B--2---:R-:W2:Y:S11]  /*5f40*/  MUFU.RCP R2, R8 ;  /* 0x0000000800027308 */ /* 0x004eb60000001000 */
[----:B------:R-:W-:Y:S01]  /*5f50*/  @!UPT UIADD3 URZ, UPT, UPT, URZ, URZ, URZ ;  /* 0x000000fffffff290 */ /* 0x000fe2000fffe0ff */
[----:B------:R-:W-:Y:S02]  /*5f60*/  @P3 MOV R31, R60 ;  /* 0x0000003c001f3202 */ /* 0x000fe40000000f00 */
[----:B------:R-:W-:Y:S01]  /*5f70*/  @P3 LOP3.LUT R29, R61, 0xffff, RZ, 0xc0, !PT ;  /* 0x0000ffff3d1d3812 */ /* 0x000fe200078ec0ff */
[----:B--2---:R-:W-:Y:S01]  /*5f80*/  VIADD R6, R2, 0xffffffe ;  /* 0x0ffffffe02067836 */ /* 0x004fe20000000000 */
[----:B------:R-:W-:Y:S03]  /*5f90*/  IABS R2, R65 ;  /* 0x0000004100027213 */ /* 0x000fe60000000000 */
[----:B------:R-:W2:Y:S02]  /*5fa0*/  F2I.FTZ.U32.TRUNC.NTZ R7, R6 ;  /* 0x0000000600077305 */ /* 0x000ea4000021f000 */
[--C-:B--2---:R-:W-:Y:S02]  /*5fb0*/  IMAD.MOV R4, RZ, RZ, -R7.reuse ;  /* 0x000000ffff047224 */ /* 0x104fe400078e0a07 */
[----:B------:R-:W-:Y:S02]  /*5fc0*/  IMAD.MOV.U32 R6, RZ, RZ, RZ ;  /* 0x000000ffff067224 */ /* 0x000fe400078e00ff */
[----:B------:R-:W-:Y:S01]  /*5fd0*/  IMAD R5, R4, R9, RZ ;  /* 0x0000000904057224 */ /* 0x000fe200078e02ff */
[----:B------:R-:W-:Y:S03]  /*5fe0*/  IABS R4, R19 ;  /* 0x0000001300047213 */ /* 0x000fe60000000000 */
[----:B------:R-:W-:Y:S02]  /*5ff0*/  IMAD.HI.U32 R7, R7, R5, R6 ;  /* 0x0000000507077227 */ /* 0x000fe400078e0006 */
[----:B------:R-:W2:Y:S04]  /*6000*/  I2F.RP R5, R2 ;  /* 0x0000000200057306 */ /* 0x000ea80000209400 */
[----:B------:R-:W-:Y:S04]  /*6010*/  IMAD.HI.U32 R10, R7, R4, RZ ;  /* 0x00000004070a7227 */ /* 0x000fe800078e00ff */
[----:B------:R-:W-:Y:S01]  /*6020*/  IMAD R4, R10, R3, R4 ;  /* 0x000000030a047224 */ /* 0x000fe200078e0204 */
[----:B------:R-:W-:Y:S04]  /*6030*/  LOP3.LUT R3, R19, R76, RZ, 0x3c, !PT ;  /* 0x0000004c13037212 */ /* 0x000fe800078e3cff */
[----:B------:R-:W-:Y:S01]  /*6040*/  ISETP.GT.U32.AND P0, PT, R9, R4, PT ;  /* 0x000000040900720c */ /* 0x000fe20003f04070 */
[----:B--2---:R-:W2:Y:S01]  /*6050*/  MUFU.RCP R5, R5 ;  /* 0x0000000500057308 */ /* 0x004ea20000001000 */
[----:B------:R-:W-:Y:S11]  /*6060*/  ISETP.GE.AND P1, PT, R3, RZ, PT ;  /* 0x000000ff0300720c */ /* 0x000ff60003f26270 */
[----:B------:R-:W-:Y:S02]  /*6070*/  @!P0 IMAD.IADD R4, R4, 0x1, -R9 ;  /* 0x0000000104048824 */ /* 0x000fe400078e0a09 */
[----:B------:R-:W-:Y:S01]  /*6080*/  @!P0 VIADD R10, R10, 0x1 ;  /* 0x000000010a0a8836 */ /* 0x000fe20000000000 */
[----:B------:R-:W-:Y:S02]  /*6090*/  ISETP.NE.AND P0, PT, R76, RZ, PT ;  /* 0x000000ff4c00720c */ /* 0x000fe40003f05270 */
[----:B------:R-:W-:Y:S01]  /*60a0*/  ISETP.GE.U32.AND P2, PT, R4, R9, PT ;  /* 0x000000090400720c */ /* 0x000fe20003f46070 */
[----:B--2---:R-:W-:Y:S04]  /*60b0*/  VIADD R6, R5, 0xffffffe ;  /* 0x0ffffffe05067836 */ /* 0x004fe80000000000 */
[----:B------:R-:W2:Y:S08]  /*60c0*/  F2I.FTZ.U32.TRUNC.NTZ R7, R6 ;  /* 0x0000000600077305 */ /* 0x000eb0000021f000 */
[----:B------:R-:W-:Y:S05]  /*60d0*/  @P2 IADD3 R10, PT, PT, R10, 0x1, RZ ;  /* 0x000000010a0a2810 */ /* 0x000fea0007ffe0ff */
[----:B------:R-:W-:Y:S01]  /*60e0*/  @!P1 IMAD.MOV R10, RZ, RZ, -R10 ;  /* 0x000000ffff0a9224 */ /* 0x000fe200078e0a0a */
[----:B------:R-:W-:Y:S01]  /*60f0*/  @!P0 LOP3.LUT R10, RZ, R76, RZ, 0x33, !PT ;  /* 0x0000004cff0a8212 */ /* 0x000fe200078e33ff */
[--C-:B--2---:R-:W-:Y:S01]  /*6100*/  IMAD.MOV R3, RZ, RZ, -R7.reuse ;  /* 0x000000ffff037224 */ /* 0x104fe200078e0a07 */
[----:B------:R-:W-:Y:S01]  /*6110*/  ISETP.GE.AND P0, PT, R26, 0x1, PT ;  /* 0x000000011a00780c */ /* 0x000fe20003f06270 */
[----:B------:R-:W-:Y:S01]  /*6120*/  IMAD.MOV.U32 R6, RZ, RZ, RZ ;  /* 0x000000ffff067224 */ /* 0x000fe200078e00ff */
[----:B------:R-:W-:Y:S01]  /*6130*/  LOP3.LUT R11, R10, R65, RZ, 0x3c, !PT ;  /* 0x000000410a0b7212 */ /* 0x000fe200078e3cff */
[----:B------:R-:W-:Y:S01]  /*6140*/  IMAD R4, R3, R2, RZ ;  /* 0x0000000203047224 */ /* 0x000fe200078e02ff */
[----:B------:R-:W-:Y:S03]  /*6150*/  IABS R3, R10 ;  /* 0x0000000a00037213 */ /* 0x000fe60000000000 */
[----:B------:R-:W-:Y:S06]  /*6160*/  IMAD.HI.U32 R7, R7, R4, R6 ;  /* 0x0000000407077227 */ /* 0x000fec00078e0006 */
[----:B------:R-:W-:Y:S05]  /*6170*/  IMAD.HI.U32 R12, R7, R3, RZ ;  /* 0x00000003070c7227 */ /* 0x000fea00078e00ff */
[----:B------:R-:W-:Y:S05]  /*6180*/  IADD3 R4, PT, PT, -R12, RZ, RZ ;  /* 0x000000ff0c047210 */ /* 0x000fea0007ffe1ff */
[C---:B------:R-:W-:Y:S05]  /*6190*/  IMAD R3, R2.reuse, R4, R3 ;  /* 0x0000000402037224 */ /* 0x040fea00078e0203 */
[----:B------:R-:W-:Y:S11]  /*61a0*/  ISETP.GT.U32.AND P4, PT, R2, R3, PT ;  /* 0x000000030200720c */ /* 0x000ff60003f84070 */
[----:B------:R-:W-:Y:S02]  /*61b0*/  @!UPT UIADD3 URZ, UPT, UPT, URZ, URZ, URZ ;  /* 0x000000fffffff290 */ /* 0x000fe4000fffe0ff */
[----:B------:R-:W-:Y:S05]  /*61c0*/  @!P4 IMAD.IADD R3, R3, 0x1, -R2 ;  /* 0x000000010303c824 */ /* 0x000fea00078e0a02 */
[----:B------:R-:W-:Y:S01]  /*61d0*/  ISETP.GE.U32.AND P2, PT, R3, R2, PT ;  /* 0x000000020300720c */ /* 0x000fe20003f46070 */
[----:B------:R-:W-:Y:S01]  /*61e0*/  @!UPT UIADD3 URZ, UPT, UPT, URZ, URZ, URZ ;  /* 0x000000fffffff290 */ /* 0x000fe2000fffe0ff */
[----:B-1----:R-:W-:Y:S11]  /*61f0*/  @!P0 BRA `(.L_x_97) ;  /* 0x0000000000a48947 */ /* 0x002ff60003800000 */
[----:B------:R-:W-:Y:S01]  /*6200*/  IMAD.HI.U32 R13, R68, R25, RZ ;  /* 0x00000019440d7227 */ /* 0x000fe200078e00ff */
        /* <DEDUP_REMOVED lines=8> */
[----:B------:R-:W-:Y:S01]  /*6290*/  IMAD.HI.U32 R13, R29, R25, RZ ;  /* 0x000000191d0d7227 */ /* 0x000fe200078e00ff */
[----:B------:R-:W-:Y:S02]  /*62a0*/  SEL R7, R67, R14, !P5 ;  /* 0x0000000e43077207 */ /* 0x000fe40006800000 */
[----:B------:R-:W-:Y:S01]  /*62b0*/  SHF.R.U32.HI R18, RZ, R57, R18 ;  /* 0x00000039ff127219 */ /* 0x000fe20000011612 */
[-C--:B------:R-:W-:Y:S04]  /*62c0*/  IMAD.HI.U32 R14, R3, R22.reuse, RZ ;  /* 0x00000016030e7227 */ /* 0x080fe800078e00ff */
[----:B------:R-:W-:Y:S01]  /*62d0*/  IMAD.HI.U32 R16, R7, R22, RZ ;  /* 0x0000001607107227 */ /* 0x000fe200078e00ff */
[-C--:B------:R-:W-:Y:S02]  /*62e0*/  @P1 SHF.R.U32.HI R3, RZ, R23.reuse, R14 ;  /* 0x00000017ff031219 */ /* 0x080fe4000001160e */
[----:B------:R-:W-:Y:S02]  /*62f0*/  SHF.R.U32.HI R14, RZ, R66, R13 ;  /* 0x00000042ff0e7219 */ /* 0x000fe4000001160d */
[----:B------:R-:W-:Y:S01]  /*6300*/  @P1 SHF.R.U32.HI R7, RZ, R23, R16 ;  /* 0x00000017ff071219 */ /* 0x000fe20000011610 */
[C---:B------:R-:W-:Y:S01]  /*6310*/  IMAD R2, R26.reuse, R3, RZ ;  /* 0x000000031a027224 */ /* 0x040fe200078e02ff */
[----:B------:R-:W-:Y:S02]  /*6320*/  SEL R5, R29, R14, !P0 ;  /* 0x0000000e1d057207 */ /* 0x000fe40004000000 */
[----:B------:R-:W-:Y:S01]  /*6330*/  SEL R3, R31, R18, !P5 ;  /* 0x000000121f037207 */ /* 0x000fe20006800000 */
[----:B------:R-:W-:Y:S01]  /*6340*/  IMAD R4, R26, R7, RZ ;  /* 0x000000071a047224 */ /* 0x000fe200078e02ff */
[C---:B------:R-:W-:Y:S01]  /*6350*/  ISETP.GE.AND P0, PT, R5.reuse, R2, PT ;  /* 0x000000020500720c */ /* 0x040fe20003f06270 */
[----:B------:R-:W-:Y:S03]  /*6360*/  IMAD.HI.U32 R6, R5, R22, RZ ;  /* 0x0000001605067227 */ /* 0x000fe600078e00ff */
[----:B------:R-:W-:Y:S01]  /*6370*/  ISETP.GE.OR P0, PT, R3, R4, P0 ;  /* 0x000000040300720c */ /* 0x000fe20000706670 */
[----:B------:R-:W-:Y:S01]  /*6380*/  IMAD.MOV R4, RZ, RZ, -R3 ;  /* 0x000000ffff047224 */ /* 0x000fe200078e0a03 */
[-C--:B------:R-:W-:Y:S03]  /*6390*/  SHF.R.U32.HI R6, RZ, R23.reuse, R6 ;  /* 0x00000017ff067219 */ /* 0x080fe60000011606 */
[----:B------:R-:W-:Y:S01]  /*63a0*/  IMAD R31, R28, R4, R31 ;  /* 0x000000041c1f7224 */ /* 0x000fe200078e021f */
[----:B------:R-:W-:Y:S05]  /*63b0*/  SEL R9, R5, R6, !P1 ;  /* 0x0000000605097207 */ /* 0x000fea0004800000 */
[----:B------:R-:W-:Y:S02]  /*63c0*/  IMAD.MOV R6, RZ, RZ, -R9 ;  /* 0x000000ffff067224 */ /* 0x000fe400078e0a09 */
[C---:B------:R-:W-:Y:S04]  /*63d0*/  @!P0 IMAD.HI.U32 R2, R3.reuse, R22, RZ ;  /* 0x0000001603028227 */ /* 0x040fe800078e00ff */
[----:B------:R-:W-:Y:S01]  /*63e0*/  IMAD R6, R26, R6, R5 ;  /* 0x000000061a067224 */ /* 0x000fe200078e0205 */
[----:B------:R-:W-:Y:S04]  /*63f0*/  @!P0 SHF.R.U32.HI R2, RZ, R23, R2 ;  /* 0x00000017ff028219 */ /* 0x000fe80000011602 */
[----:B------:R-:W-:Y:S02]  /*6400*/  @!P0 SEL R0, R3, R2, !P1 ;  /* 0x0000000203008207 */ /* 0x000fe40004800000 */
[----:B------:R-:W-:Y:S02]  /*6410*/  IADD3 R2, PT, PT, -R5, RZ, RZ ;  /* 0x000000ff05027210 */ /* 0x000fe40007ffe1ff */
[----:B------:R-:W-:Y:S01]  /*6420*/  @!P0 IADD3 R8, PT, PT, R9, -R0, RZ ;  /* 0x8000000009088210 */ /* 0x000fe20007ffe0ff */
[----:B------:R-:W-:Y:S02]  /*6430*/  @!P0 IMAD R0, R7, R6, R0 ;  /* 0x0000000607008224 */ /* 0x000fe400078e0200 */
[----:B------:R-:W-:Y:S02]  /*6440*/  IMAD R29, R24, R2, R29 ;  /* 0x00000002181d7224 */ /* 0x000fe400078e021d */
[----:B------:R-:W-:Y:S02]  /*6450*/  @!P0 IMAD R5, R8, R26, R3 ;  /* 0x0000001a08058224 */ /* 0x000fe400078e0203 */
[----:B------:R-:W-:Y:S04]  /*6460*/  @!P0 IMAD.MOV.U32 R3, RZ, RZ, R0 ;  /* 0x000000ffff038224 */ /* 0x000fe800078e0000 */
[----:B------:R-:W-:Y:S02]  /*6470*/  IMAD R31, R3, R28, R31 ;  /* 0x0000001c031f7224 */ /* 0x000fe400078e021f */
[----:B------:R-:W-:Y:S07]  /*6480*/  IMAD R29, R5, R24, R29 ;  /* 0x00000018051d7224 */ /* 0x000fee00078e021d */
.L_x_97:
[----:B------:R-:W-:Y:S01]  /*6490*/  ISETP.NE.AND P0, PT, R27, 0x1, PT ;  /* 0x000000011b00780c */ /* 0x000fe20003f05270 */
[----:B------:R-:W1:Y:S01]  /*64a0*/  LDC.64 R4, c[0x0][0xb18] ;  /* 0x0002c600ff047b82 */ /* 0x000e620000000a00 */
[----:B------:R-:W-:Y:S01]  /*64b0*/  R2UR UR4, R11 ;  /* 0x000000000b0472ca */ /* 0x000fe200000e0000 */
[----:B------:R-:W-:Y:S01]  /*64c0*/  @!P4 VIADD R12, R12, 0x1 ;  /* 0x000000010c0cc836 */ /* 0x000fe20000000000 */
[----:B------:R-:W-:Y:S01]  /*64d0*/  ISETP.NE.AND P1, PT, R65, RZ, PT ;  /* 0x000000ff4100720c */ /* 0x000fe20003f25270 */
[----:B------:R-:W-:Y:S01]  /*64e0*/  IMAD.MOV R8, RZ, RZ, -R10 ;  /* 0x000000ffff087224 */ /* 0x000fe200078e0a0a */
[----:B------:R-:W-:Y:S01]  /*64f0*/  R2UR UR42, R21 ;  /* 0x00000000152a72ca */ /* 0x000fe200000e0000 */
[----:B------:R-:W-:Y:S01]  /*6500*/  @P2 VIADD R12, R12, 0x1 ;  /* 0x000000010c0c2836 */ /* 0x000fe20000000000 */
[----:B------:R-:W-:Y:S01]  /*6510*/  R2UR UR43, R10 ;  /* 0x000000000a2b72ca */ /* 0x000fe200000e0000 */
[----:B------:R-:W2:Y:S01]  /*6520*/  LDC.64 R6, c[0x0][0xb10] ;  /* 0x0002c400ff067b82 */ /* 0x000ea20000000a00 */
[----:B------:R-:W-:Y:S01]  /*6530*/  R2UR UR5, R65 ;  /* 0x00000000410572ca */ /* 0x000fe200000e0000 */
[----:B------:R-:W-:Y:S01]  /*6540*/  IMAD R19, R76, R8, R19 ;  /* 0x000000084c137224 */ /* 0x000fe200078e0213 */
[----:B------:R-:W-:Y:S01]  /*6550*/  R2UR UR44, R12 ;  /* 0x000000000c2c72ca */ /* 0x000fe200000e0000 */
[----:B------:R-:W-:Y:S04]  /*6560*/  BSSY.RECONVERGENT B6, `(.L_x_98) ;  /* 0x000003d000067945 */ /* 0x000fe80003800200 */
[----:B------:R-:W3:Y:S01]  /*6570*/  @!P0 LDC R0, c[0x0][0xb20] ;  /* 0x0002c800ff008b82 */ /* 0x000ee20000000800 */
[----:B------:R-:W-:Y:S01]  /*6580*/  R2UR UR51, R19 ;  /* 0x00000000133372ca */ /* 0x000fe200000e0000 */
[----:B------:R-:W-:Y:S01]  /*6590*/  UISETP.GE.AND UP1, UPT, UR4, URZ, UPT ;  /* 0x000000ff0400728c */ /* 0x000fe2000bf26270 */
[----:B------:R-:W-:Y:S05]  /*65a0*/  R2UR UR4, R65 ;  /* 0x00000000410472ca */ /* 0x000fea00000e0000 */
[----:B------:R-:W4:Y:S01]  /*65b0*/  @!P0 LDC R2, c[0x0][0xb0c] ;  /* 0x0002c300ff028b82 */ /* 0x000f220000000800 */
[----:B------:R-:W-:Y:S01]  /*65c0*/  VOTEU.ALL UP0, P1 ;  /* 0x0000000000ff7886 */ /* 0x000fe20000800000 */
[----:B------:R-:W-:Y:S01]  /*65d0*/  USHF.L.U32 UR42, UR42, 0x6, URZ ;  /* 0x000000062a2a7899 */ /* 0x000fe200080006ff */
[----:B-1----:R-:W-:Y:S01]  /*65e0*/  @!P0 ISETP.NE.AND P1, PT, R4, 0x1, PT ;  /* 0x000000010400880c */ /* 0x002fe20003f25270 */
[----:B------:R-:W-:Y:S01]  /*65f0*/  @!P0 IMAD.HI.U32 R3, R29, R5, RZ ;  /* 0x000000051d038227 */ /* 0x000fe200078e00ff */
[----:B------:R-:W-:Y:S02]  /*6600*/  @!UP1 UIADD3 UR44, UPT, UPT, -UR44, URZ, URZ ;  /* 0x000000ff2c2c9290 */ /* 0x000fe4000fffe1ff */
[----:B------:R-:W-:Y:S02]  /*6610*/  USHF.L.U32 UR51, UR51, 0x7, URZ ;  /* 0x0000000733337899 */ /* 0x000fe400080006ff */
[----:B------:R-:W-:Y:S01]  /*6620*/  @!UP0 ULOP3.LUT UR44, URZ, UR4, URZ, 0x33, !UPT ;  /* 0x00000004ff2c8292 */ /* 0x000fe2000f8e33ff */
[----:B--2---:R-:W-:Y:S05]  /*6630*/  @!P0 IMAD.HI.U32 R6, R31, R6, RZ ;  /* 0x000000061f068227 */ /* 0x004fea00078e00ff */
[----:B------:R-:W-:Y:S01]  /*6640*/  @!P0 SHF.R.U32.HI R6, RZ, R7, R6 ;  /* 0x00000007ff068219 */ /* 0x000fe20000011606 */
[----:B------:R-:W-:Y:S01]  /*6650*/  IMAD R8, RZ, RZ, -UR44 ;  /* 0x8000002cff087e24 */ /* 0x000fe2000f8e02ff */
[----:B---3--:R-:W-:Y:S02]  /*6660*/  @!P0 SHF.R.U32.HI R0, RZ, R0, R3 ;  /* 0x00000000ff008219 */ /* 0x008fe40000011603 */
[----:B----4-:R-:W-:Y:S02]  /*6670*/  @!P0 ISETP.NE.AND P2, PT, R2, 0x1, PT ;  /* 0x000000010200880c */ /* 0x010fe40003f45270 */
[----:B------:R-:W-:Y:S02]  /*6680*/  @!P0 SEL R3, R29, R0, !P1 ;  /* 0x000000001d038207 */ /* 0x000fe40004800000 */
[----:B------:R-:W-:Y:S02]  /*6690*/  R2UR UR4, R8 ;  /* 0x00000000080472ca */ /* 0x000fe400000e0000 */
[----:B------:R-:W-:Y:S02]  /*66a0*/  LOP3.LUT P1, RZ, R75, 0x1b0, RZ, 0xc0, !PT ;  /* 0x000001b04bff7812 */ /* 0x000fe4000782c0ff */
[----:B------:R-:W-:Y:S02]  /*66b0*/  @P3 SHF.R.U32.HI R8, RZ, 0x10, R61 ;  /* 0x00000010ff083819 */ /* 0x000fe4000001163d */
[----:B------:R-:W-:Y:S02]  /*66c0*/  @!P0 SEL R6, R31, R6, !P2 ;  /* 0x000000061f068207 */ /* 0x000fe40005000000 */
[----:B------:R-:W-:Y:S03]  /*66d0*/  @P3 R2UR UR52, R8 ;  /* 0x00000000083432ca */ /* 0x000fe600000e0000 */
[----:B------:R-:W-:Y:S02]  /*66e0*/  @!P0 IMAD.IADD R0, R3, 0x1, -R6 ;  /* 0x0000000103008824 */ /* 0x000fe400078e0a06 */
[----:B------:R-:W-:Y:S01]  /*66f0*/  @!P0 IMAD.IADD R3, R6, 0x1, -R3 ;  /* 0x0000000106038824 */ /* 0x000fe200078e0a03 */
[----:B------:R-:W-:Y:S01]  /*6700*/  UIMAD UR43, UR5, UR4, UR43 ;  /* 0x00000004052b72a4 */ /* 0x000fe2000f8e022b */
[----:B------:R-:W-:Y:S02]  /*6710*/  @!P0 IMAD R31, R0, R2, R31 ;  /* 0x00000002001f8224 */ /* 0x000fe400078e021f */
[----:B------:R-:W-:Y:S01]  /*6720*/  @!P0 IMAD R29, R3, R4, R29 ;  /* 0x00000004031d8224 */ /* 0x000fe200078e021d */
[----:B------:R-:W-:Y:S08]  /*6730*/  @!P1 BRA `(.L_x_99) ;  /* 0x00000000007c9947 */ /* 0x000ff00003800000 */
[----:B------:R-:W1:Y:S01]  /*6740*/  LDCU.64 UR8, c[0x4][0x80] ;  /* 0x01001000ff0877ac */ /* 0x000e620008000a00 */
[----:B------:R-:W-:Y:S01]  /*6750*/  MOV R2, 0x0 ;  /* 0x0000000000027802 */ /* 0x000fe20000000f00 */
[----:B------:R-:W-:Y:S02]  /*6760*/  HFMA2 R12, -RZ, RZ, 0, 5.9604644775390625e-08 ;  /* 0x00000001ff0c7431 */ /* 0x000fe400000001ff */
[----:B------:R-:W-:Y:S01]  /*6770*/  IMAD.MOV.U32 R8, RZ, RZ, 0x70 ;  /* 0x00000070ff087424 */ /* 0x000fe200078e00ff */
[----:B------:R2:W3:Y:S01]  /*6780*/  LDC.64 R14, c[0x4][R2] ;  /* 0x01000000020e7b82 */ /* 0x0004e20000000a00 */
[----:B------:R-:W4:Y:S01]  /*6790*/  LDCU.64 UR6, c[0x4][0x88] ;  /* 0x01001100ff0677ac */ /* 0x000f220008000a00 */
[----:B------:R-:W-:Y:S01]  /*67a0*/  IMAD.MOV.U32 R13, RZ, RZ, RZ ;  /* 0x000000ffff0d7224 */ /* 0x000fe200078e00ff */
[----:B------:R-:W2:Y:S01]  /*67b0*/  LDCU.64 UR4, c[0x4][0x8] ;  /* 0x01000100ff0477ac */ /* 0x000ea20008000a00 */
[----:B-1----:R-:W-:Y:S01]  /*67c0*/  MOV R5, UR9 ;  /* 0x0000000900057c02 */ /* 0x002fe20008000f00 */
[----:B------:R-:W-:Y:S01]  /*67d0*/  IMAD.U32 R4, RZ, RZ, UR8 ;  /* 0x00000008ff047e24 */ /* 0x000fe2000f8e00ff */
[----:B----4-:R-:W-:Y:S01]  /*67e0*/  MOV R7, UR7 ;  /* 0x0000000700077c02 */ /* 0x010fe20008000f00 */
[----:B------:R-:W-:Y:S01]  /*67f0*/  IMAD.U32 R6, RZ, RZ, UR6 ;  /* 0x00000006ff067e24 */ /* 0x000fe2000f8e00ff */
[----:B--2---:R-:W-:Y:S01]  /*6800*/  MOV R11, UR5 ;  /* 0x00000005000b7c02 */ /* 0x004fe20008000f00 */
[----:B------:R-:W-:Y:S02]  /*6810*/  IMAD.U32 R10, RZ, RZ, UR4 ;  /* 0x00000004ff0a7e24 */ /* 0x000fe4000f8e00ff */
[----:B------:R-:W-:Y:S07]  /*6820*/  LEPC R20, `(.L_x_100) ;  /* 0x000000001014794e */ /* 0x000fee0000000000 */
[----:B---3-5:R-:W-:Y:S05]  /*6830*/  CALL.ABS.NOINC R14 ;  /* 0x000000000e007343 */ /* 0x028fea0003c00000 */
.L_x_100:
[----:B------:R-:W1:Y:S01]  /*6840*/  LDCU.64 UR8, c[0x4][0x80] ;  /* 0x01001000ff0877ac */ /* 0x000e620008000a00 */
[----:B------:R-:W2:Y:S01]  /*6850*/  LDC.64 R2, c[0x4][R2] ;  /* 0x0100000002027b82 */ /* 0x000ea20000000a00 */
[----:B------:R-:W-:Y:S02]  /*6860*/  HFMA2 R12, -RZ, RZ, 0, 5.9604644775390625e-08 ;  /* 0x00000001ff0c7431 */ /* 0x000fe400000001ff */
[----:B------:R-:W-:Y:S02]  /*6870*/  IMAD.MOV.U32 R8, RZ, RZ, 0x70 ;  /* 0x00000070ff087424 */ /* 0x000fe400078e00ff */
[----:B------:R-:W-:Y:S01]  /*6880*/  IMAD.MOV.U32 R13, RZ, RZ, RZ ;  /* 0x000000ffff0d7224 */ /* 0x000fe200078e00ff */
[----:B------:R-:W3:Y:S01]  /*6890*/  LDCU.64 UR6, c[0x4][0x88] ;  /* 0x01001100ff0677ac */ /* 0x000ee20008000a00 */
[----:B------:R-:W4:Y:S01]  /*68a0*/  LDCU.64 UR4, c[0x4][0x8] ;  /* 0x01000100ff0477ac */ /* 0x000f220008000a00 */
[----:B-1----:R-:W-:Y:S02]  /*68b0*/  MOV R4, UR8 ;  /* 0x0000000800047c02 */ /* 0x002fe40008000f00 */
[----:B------:R-:W-:Y:S02]  /*68c0*/  MOV R5, UR9 ;  /* 0x0000000900057c02 */ /* 0x000fe40008000f00 */
[----:B---3--:R-:W-:Y:S01]  /*68d0*/  MOV R7, UR7 ;  /* 0x0000000700077c02 */ /* 0x008fe20008000f00 */
[----:B------:R-:W-:Y:S01]  /*68e0*/  IMAD.U32 R6, RZ, RZ, UR6 ;  /* 0x00000006ff067e24 */ /* 0x000fe2000f8e00ff */
[----:B----4-:R-:W-:Y:S01]  /*68f0*/  MOV R11, UR5 ;  /* 0x00000005000b7c02 */ /* 0x010fe20008000f00 */
[----:B------:R-:W-:Y:S02]  /*6900*/  IMAD.U32 R10, RZ, RZ, UR4 ;  /* 0x00000004ff0a7e24 */ /* 0x000fe4000f8e00ff */
[----:B------:R-:W-:Y:S07]  /*6910*/  LEPC R20, `(.L_x_99) ;  /* 0x000000001014794e */ /* 0x000fee0000000000 */
[----:B--2---:R-:W-:Y:S05]  /*6920*/  CALL.ABS.NOINC R2 ;  /* 0x0000000002007343 */ /* 0x004fea0003c00000 */
.L_x_99:
[----:B------:R-:W-:Y:S05]  /*6930*/  BSYNC.RECONVERGENT B6 ;  /* 0x0000000000067941 */ /* 0x000fea0003800200 */
.L_x_98:
[----:B------:R-:W-:Y:S01]  /*6940*/  ISETP.NE.U32.AND P3, PT, R54, RZ, PT ;  /* 0x000000ff3600720c */ /* 0x000fe20003f65070 */
[----:B------:R-:W-:Y:S01]  /*6950*/  UISETP.NE.AND UP2, UPT, UR49, URZ, UPT ;  /* 0x000000ff3100728c */ /* 0x000fe2000bf45270 */
[----:B------:R-:W-:Y:S01]  /*6960*/  ISETP.NE.U32.AND P2, PT, RZ, UR36, PT ;  /* 0x00000024ff007c0c */ /* 0x000fe2000bf45070 */
[----:B------:R-:W-:Y:S01]  /*6970*/  UISETP.NE.U32.AND UP1, UPT, UR38, URZ, UPT ;  /* 0x000000ff2600728c */ /* 0x000fe2000bf25070 */
[----:B------:R-:W-:Y:S01]  /*6980*/  ISETP.NE.AND.EX P3, PT, R55, RZ, PT, P3 ;  /* 0x000000ff3700720c */ /* 0x000fe20003f65330 */
[----:B------:R-:W-:Y:S01]  /*6990*/  UPLOP3.LUT UP0, UPT, UPT, UPT, UPT, 0x40, 0x4 ;  /* 0x000000000004789c */ /* 0x000fe20003f0e870 */
[----:B------:R-:W-:Y:S01]  /*69a0*/  ISETP.NE.AND.EX P2, PT, RZ, UR37, PT, P2 ;  /* 0x00000025ff007c0c */ /* 0x000fe2000bf45320 */
[----:B------:R-:W-:Y:S01]  /*69b0*/  UISETP.NE.AND.EX UP1, UPT, UR39, URZ, UPT, UP1 ;  /* 0x000000ff2700728c */ /* 0x000fe2000bf25310 */
[----:B------:R-:W-:Y:S04]  /*69c0*/  PLOP3.LUT P4, PT, PT, PT, UP2, 0x80, 0x8 ;  /* 0x000000000008781c */ /* 0x000fe80003f8f028 */
[----:B------:R-:W-:Y:S01]  /*69d0*/  P2R R80, PR, RZ, 0x10 ;  /* 0x00000010ff507803 */ /* 0x000fe20000000000 */
[----:B------:R-:W-:Y:S06]  /*69e0*/  @UP2 UPLOP3.LUT UP0, UPT, UPT, UPT, UP1, 0x80, 0x8 ;  /* 0x000000000008289c */ /* 0x000fec0003f0f010 */
[----:B------:R-:W-:Y:S01]  /*69f0*/  PLOP3.LUT P0, PT, PT, PT, UP0, 0x80, 0x8 ;  /* 0x000000000008781c */ /* 0x000fe20003f0f008 */
[----:B------:R-:W-:Y:S01]  /*6a00*/  @!UPT UIADD3 URZ, UPT, UPT, URZ, URZ, URZ ;  /* 0x000000fffffff290 */ /* 0x000fe2000fffe0ff */
[----:B------:R-:W-:Y:S11]  /*6a10*/  BRA.U !UP1, `(.L_x_101) ;  /* 0x0000000109387547 */ /* 0x000ff6000b800000 */
[----:B------:R-:W-:Y:S01]  /*6a20*/  UISETP.NE.U32.AND UP0, UPT, UR36, URZ, UPT ;  /* 0x000000ff2400728c */ /* 0x000fe2000bf05070 */
[----:B------:R-:W-:Y:S02]  /*6a30*/  HFMA2 R0, -RZ, RZ, 0, 5.9604644775390625e-08 ;  /* 0x00000001ff007431 */ /* 0x000fe400000001ff */
[----:B------:R-:W-:Y:S01]  /*6a40*/  IMAD.MOV.U32 R59, RZ, RZ, 0x1 ;  /* 0x00000001ff3b7424 */ /* 0x000fe200078e00ff */
[----:B------:R-:W-:Y:S06]  /*6a50*/  UISETP.NE.AND.EX UP0, UPT, UR37, URZ, UPT, UP0 ;  /* 0x000000ff2500728c */ /* 0x000fec000bf05300 */
[----:B------:R-:W-:Y:S05]  /*6a60*/  PLOP3.LUT P1, PT, PT, PT, UP0, 0x80, 0x8 ;  /* 0x000000000008781c */ /* 0x000fea0003f2f008 */
[----:B------:R-:W1:Y:S01]  /*6a70*/  @UP0 LDCU.64 UR6, c[0x0][0x888] ;  /* 0x00011100ff0607ac */ /* 0x000e620008000a00 */
[----:B------:R-:W-:Y:S07]  /*6a80*/  @UP0 UIMAD UR4, UR45, UR38, URZ ;  /* 0x000000262d0402a4 */ /* 0x000fee000f8e02ff */
[----:B------:R-:W-:Y:S01]  /*6a90*/  @!P1 PRMT R59, R0, 0x7610, R59 ;  /* 0x00007610003b9816 */ /* 0x000fe2000000003b */
[----:B-1----:R-:W-:Y:S03]  /*6aa0*/  @UP0 UIMAD.WIDE UR6, UR4, 0x4, UR6 ;  /* 0x00000004040608a5 */ /* 0x002fe6000f8e0206 */
[----:B------:R-:W1:Y:S03]  /*6ab0*/  @!UP0 LDCU UR4, c[0x0][0x880] ;  /* 0x00011000ff0487ac */ /* 0x000e660008000800 */
[----:B------:R-:W-:Y:S01]  /*6ac0*/  IMAD.U32 R2, RZ, RZ, UR6 ;  /* 0x00000006ff027e24 */ /* 0x000fe2000f8e00ff */
[----:B------:R-:W-:Y:S05]  /*6ad0*/  MOV R3, UR7 ;  /* 0x0000000700037c02 */ /* 0x000fea0008000f00 */
[----:B-----5:R2:W5:Y:S02]  /*6ae0*/  @P1 LDG.E R35, desc[UR46][R2.64] ;  /* 0x0000002e02231981 */ /* 0x020564000c1e1900 */
[----:B-12---:R-:W-:Y:S02]  /*6af0*/  @!P1 IMAD.U32 R35, RZ, RZ, UR4 ;  /* 0x00000004ff239e24 */ /* 0x006fe4000f8e00ff */
.L_x_101:
[----:B------:R-:W-:Y:S05]  /*6b00*/  @!P3 BRA `(.L_x_102) ;  /* 0x000000000020b947 */ /* 0x000fea0003800000 */
[----:B------:R-:W-:Y:S04]  /*6b10*/  ISETP.NE.U32.AND P1, PT, R52, RZ, PT ;  /* 0x000000ff3400720c */ /* 0x000fe80003f25070 */
[----:B------:R-:W-:Y:S11]  /*6b20*/  ISETP.NE.AND.EX P1, PT, R53, RZ, PT, P1 ;  /* 0x000000ff3500720c */ /* 0x000ff60003f25310 */
[----:B------:R-:W-:Y:S02]  /*6b30*/  @!UPT UIADD3 URZ, UPT, UPT, URZ, URZ, URZ ;  /* 0x000000fffffff290 */ /* 0x000fe4000fffe0ff */
[----:B------:R-:W1:Y:S01]  /*6b40*/  @P1 LDC.64 R2, c[0x0][0x8a8] ;  /* 0x00022a00ff021b82 */ /* 0x000e620000000a00 */
[----:B------:R-:W-:Y:S04]  /*6b50*/  @P1 IMAD R0, R54, UR45, RZ ;  /* 0x0000002d36001c24 */ /* 0x000fe8000f8e02ff */
[----:B-1----:R-:W-:Y:S05]  /*6b60*/  @P1 IMAD.WIDE R2, R0, 0x4, R2 ;  /* 0x0000000400021825 */ /* 0x002fea00078e0202 */
[----:B-----5:R1:W5:Y:S02]  /*6b70*/  @P1 LDG.E R33, desc[UR46][R2.64] ;  /* 0x0000002e02211981 */ /* 0x020364000c1e1900 */
[----:B-1----:R-:W2:Y:S02]  /*6b80*/  @!P1 LDC R33, c[0x0][0x8a0] ;  /* 0x00022800ff219b82 */ /* 0x002ea40000000800 */
.L_x_102:
[----:B-----5:R-:W-:Y:S01]  /*6b90*/  FSETP.NEU.AND P1, PT, R35, RZ, PT ;  /* 0x000000ff2300720b */ /* 0x020fe20003f2d000 */
[----:B------:R-:W-:Y:S01]  /*6ba0*/  IMAD.SHL.U32 R84, R72, 0x2, RZ ;  /* 0x0000000248547824 */ /* 0x000fe200078e00ff */
[----:B------:R-:W-:Y:S01]  /*6bb0*/  SEL R3, RZ, 0xffffffff, P2 ;  /* 0xffffffffff037807 */ /* 0x000fe20001000000 */
[----:B------:R-:W-:Y:S01]  /*6bc0*/  BSSY B1, `(.L_x_103) ;  /* 0x000002c000017945 */ /* 0x000fe20003800000 */
[----:B------:R-:W-:Y:S01]  /*6bd0*/  @P4 LOP3.LUT P2, RZ, R59, 0xff, RZ, 0xc0, !PT ;  /* 0x000000ff3bff4812 */ /* 0x000fe2000784c0ff */
[----:B------:R-:W-:Y:S01]  /*6be0*/  VIADD R82, R84, UR50 ;  /* 0x0000003254527c36 */ /* 0x000fe20008000000 */
[----:B------:R-:W-:Y:S01]  /*6bf0*/  @P4 SEL R4, RZ, 0xffffffff, P1 ;  /* 0xffffffffff044807 */ /* 0x000fe20000800000 */
[----:B------:R-:W-:Y:S01]  /*6c00*/  IMAD.MOV.U32 R85, RZ, RZ, 0x1 ;  /* 0x00000001ff557424 */ /* 0x000fe200078e00ff */
[----:B------:R-:W-:Y:S01]  /*6c10*/  LOP3.LUT R71, R71, 0x1, RZ, 0x3c, !PT ;  /* 0x0000000147477812 */ /* 0x000fe200078e3cff */
[----:B------:R-:W-:Y:S01]  /*6c20*/  IMAD.IADD R34, R32, 0x1, R17 ;  /* 0x0000000120227824 */ /* 0x000fe200078e0211 */
[----:B------:R-:W-:Y:S01]  /*6c30*/  @P0 SEL R4, R3, R4, !P2 ;  /* 0x0000000403040207 */ /* 0x000fe20005000000 */
[----:B------:R-:W-:Y:S01]  /*6c40*/  IMAD.MOV.U32 R39, RZ, RZ, RZ ;  /* 0x000000ffff277224 */ /* 0x000fe200078e00ff */
[----:B------:R-:W-:Y:S02]  /*6c50*/  LEA R83, R30, UR50, 0x3 ;  /* 0x000000321e537c11 */ /* 0x000fe4000f8e18ff */
[----:B------:R-:W-:Y:S02]  /*6c60*/  CS2R R50, SRZ ;  /* 0x0000000000327805 */ /* 0x000fe4000001ff00 */
[----:B------:R-:W-:Y:S02]  /*6c70*/  @P4 LOP3.LUT R79, R4, 0x1, RZ, 0xc0, !PT ;  /* 0x00000001044f4812 */ /* 0x000fe400078ec0ff */
[----:B------:R-:W-:Y:S02]  /*6c80*/  CS2R R48, SRZ ;  /* 0x0000000000307805 */ /* 0x000fe4000001ff00 */
[----:B------:R-:W-:Y:S02]  /*6c90*/  SHF.L.U32 R0, R70, 0x1f, RZ ;  /* 0x0000001f46007819 */ /* 0x000fe400000006ff */
[----:B------:R-:W-:Y:S02]  /*6ca0*/  CS2R R42, SRZ ;  /* 0x00000000002a7805 */ /* 0x000fe4000001ff00 */
[----:B------:R-:W-:Y:S02]  /*6cb0*/  ISETP.NE.U32.OR P5, PT, R79, 0x1, !P4 ;  /* 0x000000014f00780c */ /* 0x000fe400067a5470 */
[----:B------:R-:W-:Y:S02]  /*6cc0*/  CS2R R40, SRZ ;  /* 0x0000000000287805 */ /* 0x000fe4000001ff00 */
[----:B------:R-:W-:Y:S01]  /*6cd0*/  PLOP3.LUT P0, PT, PT, PT, UP1, 0x80, 0x8 ;  /* 0x000000000008781c */ /* 0x000fe20003f0f018 */
[----:B------:R-:W-:Y:S01]  /*6ce0*/  IMAD.IADD R81, R77, 0x1, R82 ;  /* 0x000000014d517824 */ /* 0x000fe200078e0252 */
[----:B------:R-:W-:Y:S02]  /*6cf0*/  LOP3.LUT P2, R78, R59, 0xff, RZ, 0xc0, !PT ;  /* 0x000000ff3b4e7812 */ /* 0x000fe4000784c0ff */
[----:B------:R-:W-:Y:S05]  /*6d00*/  SEL R86, RZ, 0xffffffff, P1 ;  /* 0xffffffffff567807 */ /* 0x000fea0000800000 */
[----:B------:R-:W-:Y:S04]  /*6d10*/  @P5 SHF.L.U32 R2, R71, 0x1f, RZ ;  /* 0x0000001f47025819 */ /* 0x000fe800000006ff */
[----:B------:R-:W-:Y:S01]  /*6d20*/  @P0 SEL R86, R3, R86, !P2 ;  /* 0x0000005603560207 */ /* 0x000fe20005000000 */
[----:B------:R-:W1:Y:S03]  /*6d30*/  @P5 SYNCS.PHASECHK.TRANS64.TRYWAIT P4, [UR50+0x110], R2 ;  /* 0x00011002ff0055a7 */ /* 0x000e660008081132 */
[----:B------:R-:W-:Y:S01]  /*6d40*/  LOP3.LUT R86, R86, 0x1, RZ, 0xc0, !PT ;  /* 0x0000000156567812 */ /* 0x000fe200078ec0ff */
[----:B------:R3:W4:Y:S01]  /*6d50*/  SYNCS.PHASECHK.TRANS64.TRYWAIT P3, [R83+URZ+0x170], R0 ;  /* 0x00017000530075a7 */ /* 0x00072200080611ff */
[----:B-1----:R-:W-:Y:S01]  /*6d60*/  @P5 SEL R85, RZ, 0x1, !P4 ;  /* 0x00000001ff555807 */ /* 0x002fe20006000000 */
[----:B---3--:R-:W-:Y:S06]  /*6d70*/  @!P5 BRA `(.L_x_104) ;  /* 0x000000000040d947 */ /* 0x008fec0003800000 */
[----:B------:R-:W-:Y:S01]  /*6d80*/  ISETP.NE.AND P1, PT, R85, RZ, PT ;  /* 0x000000ff5500720c */ /* 0x000fe20003f25270 */
[----:B------:R-:W-:Y:S01]  /*6d90*/  BSSY B0, `(.L_x_105) ;  /* 0x000000a000007945 */ /* 0x000fe20003800000 */
[----:B------:R-:W-:Y:S01]  /*6da0*/  ISETP.NE.U32.AND P0, PT, R86, 0x1, PT ;  /* 0x000000015600780c */ /* 0x000fe20003f05070 */
[----:B------:R-:W-:Y:S01]  /*6db0*/  IMAD.MOV.U32 R50, RZ, RZ, RZ ;  /* 0x000000ffff327224 */ /* 0x000fe200078e00ff */
[----:B------:R-:W-:Y:S02]  /*6dc0*/  CS2R R42, SRZ ;  /* 0x00000000002a7805 */ /* 0x000fe4000001ff00 */
[----:B------:R-:W-:Y:S02]  /*6dd0*/  CS2R R40, SRZ ;  /* 0x0000000000287805 */ /* 0x000fe4000001ff00 */
[----:B------:R-:W-:Y:S05]  /*6de0*/  CS2R R48, SRZ ;  /* 0x0000000000307805 */ /* 0x000fea000001ff00 */
[----:B------:R-:W-:Y:S05]  /*6df0*/  @P1 BRA `(.L_x_106) ;  /* 0x00000000000c1947 */ /* 0x000fea0003800000 */
[----:B------:R-:W-:Y:S04]  /*6e00*/  SHF.L.U32 R3, R71, 0x1f, RZ ;  /* 0x0000001f47037819 */ /* 0x000fe800000006ff */
[----:B------:R-:W1:Y:S02]  /*6e10*/  SYNCS.PHASECHK.TRANS64.TRYWAIT P1, [UR50+0x110], R3 ;  /* 0x00011003ff0075a7 */ /* 0x000e640008021132 */
[----:B-1----:R-:W-:Y:S05]  /*6e20*/  @!P1 BRA `(.L_x_107) ;  /* 0x0000003000489947 */ /* 0x002fea0003800000 */
.L_x_106:
[----:B------:R-:W-:Y:S05]  /*6e30*/  BSYNC B0 ;  /* 0x0000000000007941 */ /* 0x000fea0003800000 */
.L_x_105:
[----:B------:R-:W-:Y:S05]  /*6e40*/  @P0 WARPSYNC.ALL ;  /* 0x0000000000000948 */ /* 0x000fea0003800000 */
[----:B------:R3:W1:Y:S01]  /*6e50*/  @P0 LDSM.16.M88.4 R40, [R84+UR50+0x200] ;  /* 0x000200325428083b */ /* 0x0006620008000200 */
[----:B------:R-:W-:Y:S03]  /*6e60*/  HFMA2 R39, -RZ, RZ, 0, 5.9604644775390625e-08 ;  /* 0x00000001ff277431 */ /* 0x000fe600000001ff */
[----:B------:R3:W1:Y:S02]  /*6e70*/  @P0 LDSM.16.M88.4 R48, [R81+0x200] ;  /* 0x000200005130083b */ /* 0x0006640000000200 */
.L_x_104:
[----:B------:R-:W-:Y:S05]  /*6e80*/  BSYNC B1 ;  /* 0x0000000000017941 */ /* 0x000fea0003800000 */
.L_x_103:
[----:B-1----:R-:W-:Y:S04]  /*6e90*/  SHF.R.U32.HI R3, RZ, 0x15, R34 ;  /* 0x00000015ff037819 */ /* 0x002fe80000011622 */
[----:B------:R-:W-:Y:S01]  /*6ea0*/  LOP3.LUT P0, RZ, R3, 0x3, R74, 0x48, !PT ;  /* 0x0000000303ff7812 */ /* 0x000fe2000780484a */
[----:B------:R-:W-:Y:S01]  /*6eb0*/  @!UPT UIADD3 URZ, UPT, UPT, URZ, URZ, URZ ;  /* 0x000000fffffff290 */ /* 0x000fe2000fffe0ff */
[----:B----4-:R-:W-:Y:S11]  /*6ec0*/  @P3 BRA `(.L_x_108) ;  /* 0x0000000000083947 */ /* 0x010ff60003800000 */
[----:B------:R-:W1:Y:S02]  /*6ed0*/  SYNCS.PHASECHK.TRANS64.TRYWAIT P1, [R83+URZ+0x170], R0 ;  /* 0x00017000530075a7 */ /* 0x000e6400080211ff */
[----:B-1----:R-:W-:Y:S05]  /*6ee0*/  @!P1 BRA `(.L_x_109) ;  /* 0x0000003000309947 */ /* 0x002fea0003800000 */
.L_x_108:
[----:B------:R-:W-:Y:S05]  /*6ef0*/  @!P0 BRA `(.L_x_110) ;  /* 0x0000000000408947 */ /* 0x000fea0003800000 */
[----:B------:R-:W4:Y:S01]  /*6f00*/  LDCU.64 UR8, c[0x4][0x70] ;  /* 0x01000e00ff0877ac */ /* 0x000f220008000a00 */
[----:B------:R-:W-:Y:S01]  /*6f10*/  MOV R3, 0x0 ;  /* 0x0000000000037802 */ /* 0x000fe20000000f00 */
[----:B------:R-:W-:Y:S02]  /*6f20*/  HFMA2 R12, -RZ, RZ, 0, 5.9604644775390625e-08 ;  /* 0x00000001ff0c7431 */ /* 0x000fe400000001ff */
[----:B------:R-:W-:Y:S02]  /*6f30*/  IMAD.MOV.U32 R8, RZ, RZ, 0x192 ;  /* 0x00000192ff087424 */ /* 0x000fe400078e00ff */
[----:B------:R-:W-:Y:S01]  /*6f40*/  IMAD.MOV.U32 R13, RZ, RZ, RZ ;  /* 0x000000ffff0d7224 */ /* 0x000fe200078e00ff */
[----:B------:R-:W5:Y:S01]  /*6f50*/  LDCU.64 UR6, c[0x4][0x78] ;  /* 0x01000f00ff0677ac */ /* 0x000f620008000a00 */
[----:B------:R-:W1:Y:S01]  /*6f60*/  LDC.64 R2, c[0x4][R3] ;  /* 0x0100000003027b82 */ /* 0x000e620000000a00 */
[----:B------:R-:W2:Y:S01]  /*6f70*/  LDCU.64 UR4, c[0x4][0x10] ;  /* 0x01000200ff0477ac */ /* 0x000ea20008000a00 */
[----:B----4-:R-:W-:Y:S01]  /*6f80*/  MOV R5, UR9 ;  /* 0x0000000900057c02 */ /* 0x010fe20008000f00 */
[----:B------:R-:W-:Y:S01]  /*6f90*/  IMAD.U32 R4, RZ, RZ, UR8 ;  /* 0x00000008ff047e24 */ /* 0x000fe2000f8e00ff */
[----:B-----5:R-:W-:Y:S01]  /*6fa0*/  MOV R7, UR7 ;  /* 0x0000000700077c02 */ /* 0x020fe20008000f00 */
[----:B------:R-:W-:Y:S01]  /*6fb0*/  IMAD.U32 R6, RZ, RZ, UR6 ;  /* 0x00000006ff067e24 */ /* 0x000fe2000f8e00ff */
[----:B--2---:R-:W-:Y:S01]  /*6fc0*/  MOV R11, UR5 ;  /* 0x00000005000b7c02 */ /* 0x004fe20008000f00 */
[----:B------:R-:W-:Y:S02]  /*6fd0*/  IMAD.U32 R10, RZ, RZ, UR4 ;  /* 0x00000004ff0a7e24 */ /* 0x000fe4000f8e00ff */
[----:B------:R-:W-:Y:S07]  /*6fe0*/  LEPC R20, `(.L_x_110) ;  /* 0x000000001014794e */ /* 0x000fee0000000000 */
[----:B-1-3--:R-:W-:Y:S05]  /*6ff0*/  CALL.ABS.NOINC R2 ;  /* 0x0000000002007343 */ /* 0x00afea0003c00000 */
.L_x_110:
[----:B------:R-:W-:Y:S05]  /*7000*/  WARPSYNC.ALL ;  /* 0x0000000000007948 */ /* 0x000fea0003800000 */
[----:B------:R-:W-:Y:S01]  /*7010*/  R2UR UR4, R34 ;  /* 0x00000000220472ca */ /* 0x000fe200000e0000 */
[--C-:B------:R-:W-:Y:S01]  /*7020*/  HADD2.F32 R20, -RZ, R40.reuse.H0_H0 ;  /* 0x20000028ff147230 */ /* 0x100fe20000004100 */
[----:B------:R-:W-:Y:S01]  /*7030*/  ISETP.NE.AND P1, PT, R73, RZ, PT ;  /* 0x000000ff4900720c */ /* 0x000fe20003f25270 */
[----:B------:R-:W-:Y:S01]  /*7040*/  HADD2.F32 R21, -RZ, R40.H1_H1 ;  /* 0x30000028ff157230 */ /* 0x000fe20000004100 */
[----:B------:R-:W-:Y:S01]  /*7050*/  ISETP.NE.AND P6, PT, R80, RZ, PT ;  /* 0x000000ff5000720c */ /* 0x000fe20003fc5270 */
[--C-:B------:R-:W-:Y:S01]  /*7060*/  HADD2.F32 R36, -RZ, R41.reuse.H0_H0 ;  /* 0x20000029ff247230 */ /* 0x100fe20000004100 */
[----:B------:R-:W-:Y:S01]  /*7070*/  BSSY.RECONVERGENT B0, `(.L_x_111) ;  /* 0x000004c000007945 */ /* 0x000fe20003800200 */
[----:B------:R-:W-:Y:S01]  /*7080*/  HADD2.F32 R38, -RZ, R41.H1_H1 ;  /* 0x30000029ff267230 */ /* 0x000fe20000004100 */
[----:B------:R-:W-:Y:S01]  /*7090*/  ISETP.NE.U32.OR P0, PT, R79, 0x1, !P6 ;  /* 0x000000014f00780c */ /* 0x000fe20007705470 */
[----:B------:R-:W-:Y:S04]  /*70a0*/  HADD2.F32 R37, -RZ, R49.H0_H0 ;  /* 0x20000031ff257230 */ /* 0x000fe80000004100 */
[----:B------:R-:W1:Y:S02]  /*70b0*/  LDTM.16dp256bit.x4 R4, tmem[UR4] ;  /* 0x00000004000479ee */ /* 0x000e640008120000 */
[C---:B-12---:R-:W-:Y:S01]  /*70c0*/  FMUL R0, R33.reuse, R4 ;  /* 0x0000000421007220 */ /* 0x046fe20000400000 */
[C---:B------:R-:W-:Y:S01]  /*70d0*/  FMUL R2, R33.reuse, R5 ;  /* 0x0000000521027220 */ /* 0x040fe20000400000 */
[C---:B------:R-:W-:Y:S01]  /*70e0*/  FMUL R3, R33.reuse, R6 ;  /* 0x0000000621037220 */ /* 0x040fe20000400000 */
[----:B------:R-:W-:Y:S01]  /*70f0*/  FMUL R7, R33, R7 ;  /* 0x0000000721077220 */ /* 0x000fe20000400000 */
[C---:B------:R-:W-:Y:S01]  /*7100*/  FFMA R0, R35.reuse, R20, R0 ;  /* 0x0000001423007223 */ /* 0x040fe20000000000 */
[C---:B------:R-:W-:Y:S01]  /*7110*/  FFMA R2, R35.reuse, R21, R2 ;  /* 0x0000001523027223 */ /* 0x040fe20000000002 */
[C---:B------:R-:W-:Y:S01]  /*7120*/  FFMA R3, R35.reuse, R36, R3 ;  /* 0x0000002423037223 */ /* 0x040fe20000000003 */
[--C-:B------:R-:W-:Y:S02]  /*7130*/  HADD2.F32 R20, -RZ, R42.reuse.H0_H0 ;  /* 0x2000002aff147230 */ /* 0x100fe40000004100 */
[----:B------:R-:W-:Y:S01]  /*7140*/  FFMA R7, R35, R38, R7 ;  /* 0x0000002623077223 */ /* 0x000fe20000000007 */
[C---:B------:R-:W-:Y:S01]  /*7150*/  FMUL R4, R33.reuse, R8 ;  /* 0x0000000821047220 */ /* 0x040fe20000400000 */
[----:B------:R-:W-:Y:S01]  /*7160*/  HADD2.F32 R36, -RZ, R42.H1_H1 ;  /* 0x3000002aff247230 */ /* 0x000fe20000004100 */
[----:B------:R-:W-:Y:S01]  /*7170*/  F2FP.F16.F32.PACK_AB R44, R2, R0 ;  /* 0x00000000022c723e */ /* 0x000fe200000000ff */
[----:B------:R-:W-:Y:S01]  /*7180*/  FMUL R5, R33, R9 ;  /* 0x0000000921057220 */ /* 0x000fe20000400000 */
[--C-:B------:R-:W-:Y:S01]  /*7190*/  HADD2.F32 R21, -RZ, R43.reuse.H0_H0 ;  /* 0x2000002bff157230 */ /* 0x100fe20000004100 */
[----:B------:R-:W-:Y:S01]  /*71a0*/  F2FP.F16.F32.PACK_AB R45, R7, R3 ;  /* 0x00000003072d723e */ /* 0x000fe200000000ff */
[C---:B------:R-:W-:Y:S01]  /*71b0*/  FFMA R4, R35.reuse, R20, R4 ;  /* 0x0000001423047223 */ /* 0x040fe20000000004 */
[----:B------:R-:W-:Y:S01]  /*71c0*/  FFMA R5, R35, R36, R5 ;  /* 0x0000002423057223 */ /* 0x000fe20000000005 */
[C---:B------:R-:W-:Y:S01]  /*71d0*/  FMUL R6, R33.reuse, R10 ;  /* 0x0000000a21067220 */ /* 0x040fe20000400000 */
[----:B------:R-:W-:Y:S02]  /*71e0*/  HADD2.F32 R20, -RZ, R43.H1_H1 ;  /* 0x3000002bff147230 */ /* 0x000fe40000004100 */
[C---:B------:R-:W-:Y:S01]  /*71f0*/  FMUL R11, R33.reuse, R11 ;  /* 0x0000000b210b7220 */ /* 0x040fe20000400000 */
[----:B------:R-:W-:Y:S01]  /*7200*/  FMUL R8, R33, R12 ;  /* 0x0000000c21087220 */ /* 0x000fe20000400000 */
[----:B------:R-:W-:Y:S01]  /*7210*/  FFMA R6, R35, R21, R6 ;  /* 0x0000001523067223 */ /* 0x000fe20000000006 */
[--C-:B------:R-:W-:Y:S02]  /*7220*/  HADD2.F32 R21, -RZ, R48.reuse.H0_H0 ;  /* 0x20000030ff157230 */ /* 0x100fe40000004100 */
[C---:B------:R-:W-:Y:S01]  /*7230*/  FMUL R9, R33.reuse, R13 ;  /* 0x0000000d21097220 */ /* 0x040fe20000400000 */
[----:B------:R-:W-:Y:S02]  /*7240*/  HADD2.F32 R36, -RZ, R48.H1_H1 ;  /* 0x30000030ff247230 */ /* 0x000fe40000004100 */
[----:B------:R-:W-:Y:S01]  /*7250*/  FMUL R10, R33, R14 ;  /* 0x0000000e210a7220 */ /* 0x000fe20000400000 */
[C---:B------:R-:W-:Y:S01]  /*7260*/  FFMA R11, R35.reuse, R20, R11 ;  /* 0x00000014230b7223 */ /* 0x040fe2000000000b */
[C---:B------:R-:W-:Y:S01]  /*7270*/  FFMA R8, R35.reuse, R21, R8 ;  /* 0x0000001523087223 */ /* 0x040fe20000000008 */
[----:B------:R-:W-:Y:S02]  /*7280*/  HADD2.F32 R20, -RZ, R49.H1_H1 ;  /* 0x30000031ff147230 */ /* 0x000fe40000004100 */
[----:B------:R-:W-:Y:S01]  /*7290*/  FFMA R9, R35, R36, R9 ;  /* 0x0000002423097223 */ /* 0x000fe20000000009 */
[----:B------:R-:W-:Y:S01]  /*72a0*/  FMUL R15, R33, R15 ;  /* 0x0000000f210f7220 */ /* 0x000fe20000400000 */
[--C-:B------:R-:W-:Y:S02]  /*72b0*/  HADD2.F32 R21, -RZ, R50.reuse.H0_H0 ;  /* 0x20000032ff157230 */ /* 0x100fe40000004100 */
[----:B------:R-:W-:Y:S01]  /*72c0*/  FFMA R10, R35, R37, R10 ;  /* 0x00000025230a7223 */ /* 0x000fe2000000000a */
[C---:B------:R-:W-:Y:S01]  /*72d0*/  FMUL R12, R33.reuse, R16 ;  /* 0x00000010210c7220 */ /* 0x040fe20000400000 */
[----:B------:R-:W-:Y:S02]  /*72e0*/  HADD2.F32 R36, -RZ, R50.H1_H1 ;  /* 0x30000032ff247230 */ /* 0x000fe40000004100 */
[C---:B------:R-:W-:Y:S01]  /*72f0*/  FMUL R13, R33.reuse, R17 ;  /* 0x00000011210d7220 */ /* 0x040fe20000400000 */
[--C-:B------:R-:W-:Y:S02]  /*7300*/  HADD2.F32 R37, -RZ, R51.reuse.H0_H0 ;  /* 0x20000033ff257230 */ /* 0x100fe40000004100 */
[----:B------:R-:W-:Y:S01]  /*7310*/  FMUL R14, R33, R18 ;  /* 0x00000012210e7220 */ /* 0x000fe20000400000 */
[----:B------:R-:W-:Y:S02]  /*7320*/  HADD2.F32 R38, -RZ, R51.H1_H1 ;  /* 0x30000033ff267230 */ /* 0x000fe40000004100 */
[----:B------:R-:W-:Y:S01]  /*7330*/  FFMA R15, R35, R20, R15 ;  /* 0x00000014230f7223 */ /* 0x000fe2000000000f */
[----:B------:R-:W-:Y:S01]  /*7340*/  FMUL R19, R33, R19 ;  /* 0x0000001321137220 */ /* 0x000fe20000400000 */
[C---:B------:R-:W-:Y:S01]  /*7350*/  FFMA R12, R35.reuse, R21, R12 ;  /* 0x00000015230c7223 */ /* 0x040fe2000000000c */
[C---:B------:R-:W-:Y:S01]  /*7360*/  FFMA R13, R35.reuse, R36, R13 ;  /* 0x00000024230d7223 */ /* 0x040fe2000000000d */
[C---:B------:R-:W-:Y:S01]  /*7370*/  FFMA R14, R35.reuse, R37, R14 ;  /* 0x00000025230e7223 */ /* 0x040fe2000000000e */
[----:B------:R-:W-:Y:S01]  /*7380*/  FFMA R19, R35, R38, R19 ;  /* 0x0000002623137223 */ /* 0x000fe20000000013 */
[----:B------:R-:W-:Y:S02]  /*7390*/  F2FP.F16.F32.PACK_AB R46, R5, R4 ;  /* 0x00000004052e723e */ /* 0x000fe400000000ff */
[----:B------:R-:W-:Y:S02]  /*73a0*/  F2FP.F16.F32.PACK_AB R47, R11, R6 ;  /* 0x000000060b2f723e */ /* 0x000fe400000000ff */
[----:B------:R-:W-:Y:S02]  /*73b0*/  F2FP.F16.F32.PACK_AB R88, R9, R8 ;  /* 0x000000080958723e */ /* 0x000fe400000000ff */
[----:B------:R-:W-:Y:S01]  /*73c0*/  F2FP.F16.F32.PACK_AB R89, R15, R10 ;  /* 0x0000000a0f59723e */ /* 0x000fe200000000ff */
[----:B------:R1:W-:Y:S01]  /*73d0*/  STSM.16.M88.4 [R82+0x200], R44 ;  /* 0x0002002c52007844 */ /* 0x0003e20000000200 */
[----:B------:R-:W-:Y:S02]  /*73e0*/  F2FP.F16.F32.PACK_AB R90, R13, R12 ;  /* 0x0000000c0d5a723e */ /* 0x000fe400000000ff */
[----:B------:R-:W-:Y:S05]  /*73f0*/  F2FP.F16.F32.PACK_AB R91, R19, R14 ;  /* 0x0000000e135b723e */ /* 0x000fea00000000ff */
[----:B------:R1:W-:Y:S01]  /*7400*/  STSM.16.M88.4 [R81+0x200], R88 ;  /* 0x0002005851007844 */ /* 0x0003e20000000200 */
[----:B------:R-:W-:Y:S01]  /*7410*/  @!PT LDS RZ, [RZ] ;  /* 0x00000000fffff984 */ /* 0x000fe20000000800 */
[----:B------:R-:W-:Y:S01]  /*7420*/  @!PT LDS RZ, [RZ] ;  /* 0x00000000fffff984 */ /* 0x000fe20000000800 */
[----:B------:R-:W-:Y:S01]  /*7430*/  @!PT LDS RZ, [RZ] ;  /* 0x00000000fffff984 */ /* 0x000fe20000000800 */
[----:B------:R-:W-:Y:S01]  /*7440*/  @!PT LDS RZ, [RZ] ;  /* 0x00000000fffff984 */ /* 0x000fe20000000800 */
[----:B------:R2:W-:Y:S07]  /*7450*/  MEMBAR.ALL.CTA ;  /* 0x0000000000007992 */ /* 0x0005ee0000008000 */
[----:B--2---:R-:W2:Y:S02]  /*7460*/  FENCE.VIEW.ASYNC.S ;  /* 0x00000000000073c6 */ /* 0x004ea40000000000 */
[----:B--2---:R-:W-:Y:S06]  /*7470*/  BAR.SYNC.DEFER_BLOCKING 0x1, 0x80 ;  /* 0x0042000000007b1d */ /* 0x004fec0000010000 */
[----:B------:R-:W-:Y:S05]  /*7480*/  @P1 BRA `(.L_x_112) ;  /* 0x0000000000281947 */ /* 0x000fea0003800000 */
[----:B------:R-:W-:Y:S02]  /*7490*/  UIADD3 UR6, UPT, UPT, UR50, 0x200, URZ ;  /* 0x0000020032067890 */ /* 0x000fe4000fffe0ff */
[----:B------:R-:W-:Y:S01]  /*74a0*/  UIADD3 UR4, UP0, UPT, UR56, 0x680, URZ ;  /* 0x0000068038047890 */ /* 0x000fe2000ff1e0ff */
[----:B------:R-:W-:Y:S03]  /*74b0*/  UMOV UR41, UR51 ;  /* 0x0000003300297c82 */ /* 0x000fe60008000000 */
[----:B------:R-:W-:Y:S01]  /*74c0*/  MOV R75, UR6 ;  /* 0x00000006004b7c02 */ /* 0x000fe20008000f00 */
[----:B------:R-:W-:Y:S03]  /*74d0*/  UIADD3.X UR5, UPT, UPT, URZ, UR57, URZ, UP0, !UPT ;  /* 0x00000039ff057290 */ /* 0x000fe600087fe4ff */
[----:B------:R-:W-:Y:S11]  /*74e0*/  R2UR UR40, R75 ;  /* 0x000000004b2872ca */ /* 0x000ff600000e0000 */
[----:B------:R-:W-:Y:S02]  /*74f0*/  @!UPT UIADD3 URZ, UPT, UPT, URZ, URZ, URZ ;  /* 0x000000fffffff290 */ /* 0x000fe4000fffe0ff */
[----:B------:R2:W-:Y:S01]  /*7500*/  UTMASTG.4D [UR40], [UR4] ;  /* 0x00000028040073b5 */ /* 0x0005e20008018000 */
[----:B------:R0:W-:Y:S01]  /*7510*/  UTMACMDFLUSH ;  /* 0x00000000000079b7 */ /* 0x0001e20000000000 */
[----:B--2---:R-:W-:Y:S04]  /*7520*/  DEPBAR.LE SB0, 0x1 ;  /* 0x000080400000791a */ /* 0x004fe80000000000 */
.L_x_112:
[----:B------:R-:W-:Y:S05]  /*7530*/  BSYNC.RECONVERGENT B0 ;  /* 0x0000000000007941 */ /* 0x000fea0003800200 */
.L_x_111:
[----:B------:R-:W-:Y:S01]  /*7540*/  BAR.SYNC.DEFER_BLOCKING 0x1, 0x80 ;  /* 0x0042000000007b1d */ /* 0x000fe20000010000 */
[----:B------:R-:W-:Y:S01]  /*7550*/  LEA R4, R39, UR50, 0x3 ;  /* 0x0000003227047c11 */ /* 0x000fe2000f8e18ff */
[----:B------:R-:W-:Y:S01]  /*7560*/  UISETP.NE.AND UP0, UPT, UR53, URZ, UPT ;  /* 0x000000ff3500728c */ /* 0x000fe2000bf05270 */
[----:B------:R-:W-:Y:S08]  /*7570*/  @P0 SHF.L.U32 R3, R71, 0x1f, RZ ;  /* 0x0000001f47030819 */ /* 0x000ff000000006ff */
[----:B------:R-:W-:Y:S05]  /*7580*/  BRA.U !UP0, `(.L_x_113) ;  /* 0x0000000108287547 */ /* 0x000fea000b800000 */
[----:B------:R-:W2:Y:S01]  /*7590*/  S2R R0, SR_CgaCtaId ;  /* 0x0000000000007919 */ /* 0x000ea20000008800 */
[----:B------:R-:W-:Y:S01]  /*75a0*/  ISETP.NE.U32.OR P1, PT, R79, 0x1, !P6 ;  /* 0x000000014f00780c */ /* 0x000fe20007725470 */
[----:B------:R-:W-:Y:S01]  /*75b0*/  IMAD.U32 R2, RZ, RZ, UR54 ;  /* 0x00000036ff027e24 */ /* 0x000fe2000f8e00ff */
[----:B------:R-:W-:Y:S04]  /*75c0*/  UIADD3 UR54, UPT, UPT, UR54, 0x1, URZ ;  /* 0x0000000136367890 */ /* 0x000fe8000fffe0ff */
[----:B------:R-:W-:Y:S04]  /*75d0*/  UISETP.NE.AND UP0, UPT, UR54, 0x4, UPT ;  /* 0x000000043600788c */ /* 0x000fe8000bf05270 */
[----:B------:R-:W-:Y:S03]  /*75e0*/  USEL UR54, UR54, URZ, UP0 ;  /* 0x000000ff36367287 */ /* 0x000fe60008000000 */
[----:B------:R-:W-:Y:S05]  /*75f0*/  @P1 LEA R2, R2, UR50, 0x3 ;  /* 0x0000003202021c11 */ /* 0x000fea000f8e18ff */
[----:B------:R-:W-:Y:S05]  /*7600*/  @P1 VIADD R5, R2, 0x130 ;  /* 0x0000013002051836 */ /* 0x000fea0000000000 */
[----:B--2---:R-:W-:Y:S04]  /*7610*/  @P1 PRMT R0, R0, 0x654, R5 ;  /* 0x0000065400001816 */ /* 0x004fe80000000005 */
[----:B------:R2:W-:Y:S03]  /*7620*/  @P1 SYNCS.ARRIVE.TRANS64.RED.A1T0 RZ, [R0+URZ], RZ ;  /* 0x000000ff00ff19a7 */ /* 0x0005e600081004ff */
.L_x_113:
[----:B------:R-:W4:Y:S01]  /*7630*/  @P0 SYNCS.PHASECHK.TRANS64.TRYWAIT P1, [R4+URZ+0x110], R3 ;  /* 0x00011003040005a7 */ /* 0x000f2200080211ff */
[----:B------:R-:W-:Y:S01]  /*7640*/  BSSY B1, `(.L_x_114) ;  /* 0x0000012000017945 */ /* 0x000fe20003800000 */
[----:B----4-:R-:W-:Y:S03]  /*7650*/  @P0 SEL R85, RZ, 0x1, !P1 ;  /* 0x00000001ff550807 */ /* 0x010fe60004800000 */
[----:B------:R-:W-:Y:S05]  /*7660*/  @!P0 BRA `(.L_x_115) ;  /* 0x00000000003c8947 */ /* 0x000fea0003800000 */
[----:B------:R-:W-:Y:S01]  /*7670*/  ISETP.NE.U32.AND P0, PT, R86, 0x1, PT ;  /* 0x000000015600780c */ /* 0x000fe20003f05070 */
[----:B------:R-:W-:Y:S01]  /*7680*/  BSSY B0, `(.L_x_116) ;  /* 0x0000008000007945 */ /* 0x000fe20003800000 */
[----:B------:R-:W-:Y:S11]  /*7690*/  ISETP.NE.AND P1, PT, R85, RZ, PT ;  /* 0x000000ff5500720c */ /* 0x000ff60003f25270 */
[----:B------:R-:W-:Y:S04]  /*76a0*/  @P0 IMAD R2, R39, 0x1000, R84 ;  /* 0x0000100027020824 */ /* 0x000fe800078e0254 */
[----:B--2---:R-:W-:Y:S01]  /*76b0*/  @P0 VIADD R0, R2, UR50 ;  /* 0x0000003202000c36 */ /* 0x004fe20008000000 */
[----:B------:R-:W-:Y:S06]  /*76c0*/  @P1 BRA `(.L_x_117) ;  /* 0x00000000000c1947 */ /* 0x000fec0003800000 */
[----:B------:R-:W-:Y:S04]  /*76d0*/  SHF.L.U32 R3, R71, 0x1f, RZ ;  /* 0x0000001f47037819 */ /* 0x000fe800000006ff */
[----:B------:R-:W2:Y:S02]  /*76e0*/  SYNCS.PHASECHK.TRANS64.TRYWAIT P1, [R4+URZ+0x110], R3 ;  /* 0x00011003040075a7 */ /* 0x000ea400080211ff */
[----:B--2---:R-:W-:Y:S05]  /*76f0*/  @!P1 BRA `(.L_x_118) ;  /* 0x0000002800409947 */ /* 0x004fea0003800000 */
.L_x_117:
[----:B------:R-:W-:Y:S05]  /*7700*/  BSYNC B0 ;  /* 0x0000000000007941 */ /* 0x000fea0003800000 */
.L_x_116:
[----:B------:R-:W-:Y:S01]  /*7710*/  @P0 IADD3 R0, PT, PT, R77, R0, RZ ;  /* 0x000000004d000210 */ /* 0x000fe20007ffe0ff */
[----:B------:R-:W-:Y:S05]  /*7720*/  @P0 WARPSYNC.ALL ;  /* 0x0000000000000948 */ /* 0x000fea0003800000 */
[----:B------:R4:W1:Y:S01]  /*7730*/  @P0 LDSM.16.M88.4 R40, [R2+UR50+0x200] ;  /* 0x000200320228083b */ /* 0x0008620008000200 */
[----:B------:R-:W-:Y:S03]  /*7740*/  IADD3 R39, PT, PT, R39, 0x1, RZ ;  /* 0x0000000127277810 */ /* 0x000fe60007ffe0ff */
[----:B------:R4:W1:Y:S04]  /*7750*/  @P0 LDSM.16.M88.4 R48, [R0+0x200] ;  /* 0x000200000030083b */ /* 0x0008680000000200 */
.L_x_115:
[----:B------:R-:W-:Y:S05]  /*7760*/  BSYNC B1 ;  /* 0x0000000000017941 */ /* 0x000fea0003800000 */
.L_x_114:
[----:B--2---:R-:W-:Y:S05]  /*7770*/  VIADD R3, R34, 0x20 ;  /* 0x0000002022037836 */ /* 0x004fea0000000000 */
[----:B------:R-:W-:Y:S04]  /*7780*/  SHF.R.U32.HI R3, RZ, 0x15, R3 ;  /* 0x00000015ff037819 */ /* 0x000fe80000011603 */
[----:B------:R-:W-:Y:S11]  /*7790*/  LOP3.LUT P0, RZ, R3, 0x3, R74, 0x48, !PT ;  /* 0x0000000303ff7812 */ /* 0x000ff6000780484a */
[----:B------:R-:W-:Y:S02]  /*77a0*/  @!UPT UIADD3 URZ, UPT, UPT, URZ, URZ, URZ ;  /* 0x000000fffffff290 */ /* 0x000fe4000fffe0ff */
[----:B------:R-:W-:Y:S05]  /*77b0*/  @!P0 BRA `(.L_x_119) ;  /* 0x0000000000408947 */ /* 0x000fea0003800000 */
[----:B------:R-:W2:Y:S01]  /*77c0*/  LDCU.64 UR8, c[0x4][0x70] ;  /* 0x01000e00ff0877ac */ /* 0x000ea20008000a00 */
[----:B------:R-:W-:Y:S01]  /*77d0*/  MOV R3, 0x0 ;  /* 0x0000000000037802 */ /* 0x000fe20000000f00 */
[----:B------:R-:W-:Y:S02]  /*77e0*/  HFMA2 R12, -RZ, RZ, 0, 5.9604644775390625e-08 ;  /* 0x00000001ff0c7431 */ /* 0x000fe400000001ff */
[----:B------:R-:W-:Y:S02]  /*77f0*/  IMAD.MOV.U32 R8, RZ, RZ, 0x192 ;  /* 0x00000192ff087424 */ /* 0x000fe400078e00ff */
[----:B------:R-:W-:Y:S01]  /*7800*/  IMAD.MOV.U32 R13, RZ, RZ, RZ ;  /* 0x000000ffff0d7224 */ /* 0x000fe200078e00ff */
[----:B------:R-:W5:Y:S01]  /*7810*/  LDCU.64 UR6, c[0x4][0x78] ;  /* 0x01000f00ff0677ac */ /* 0x000f620008000a00 */
[----:B----4-:R-:W4:Y:S01]  /*7820*/  LDC.64 R2, c[0x4][R3] ;  /* 0x0100000003027b82 */ /* 0x010f220000000a00 */
[----:B------:R-:W3:Y:S01]  /*7830*/  LDCU.64 UR4, c[0x4][0x10] ;  /* 0x01000200ff0477ac */ /* 0x000ee20008000a00 */
[----:B--2---:R-:W-:Y:S01]  /*7840*/  MOV R5, UR9 ;  /* 0x0000000900057c02 */ /* 0x004fe20008000f00 */
[----:B------:R-:W-:Y:S01]  /*7850*/  IMAD.U32 R4, RZ, RZ, UR8 ;  /* 0x00000008ff047e24 */ /* 0x000fe2000f8e00ff */
[----:B-----5:R-:W-:Y:S01]  /*7860*/  MOV R7, UR7 ;  /* 0x0000000700077c02 */ /* 0x020fe20008000f00 */
[----:B------:R-:W-:Y:S01]  /*7870*/  IMAD.U32 R6, RZ, RZ, UR6 ;  /* 0x00000006ff067e24 */ /* 0x000fe2000f8e00ff */
[----:B---3--:R-:W-:Y:S01]  /*7880*/  MOV R11, UR5 ;  /* 0x00000005000b7c02 */ /* 0x008fe20008000f00 */
[----:B------:R-:W-:Y:S02]  /*7890*/  IMAD.U32 R10, RZ, RZ, UR4 ;  /* 0x00000004ff0a7e24 */ /* 0x000fe4000f8e00ff */
[----:B------:R-:W-:Y:S07]  /*78a0*/  LEPC R20, `(.L_x_119) ;  /* 0x000000001014794e */ /* 0x000fee0000000000 */
[----:B-1--4-:R-:W-:Y:S05]  /*78b0*/  CALL.ABS.NOINC R2 ;  /* 0x0000000002007343 */ /* 0x012fea0003c00000 */
.L_x_119:
[----:B------:R-:W-:Y:S01]  /*78c0*/  ISETP.NE.AND P6, PT, R80, RZ, PT ;  /* 0x000000ff5000720c */ /* 0x000fe20003fc5270 */
[----:B------:R-:W-:Y:S05]  /*78d0*/  WARPSYNC.ALL ;  /* 0x0000000000007948 */ /* 0x000fea0003800000 */
[----:B------:R-:W-:Y:S01]  /*78e0*/  R2UR UR4, R34 ;  /* 0x00000000220472ca */ /* 0x000fe200000e0000 */
[--C-:B-1----:R-:W-:Y:S01]  /*78f0*/  HADD2.F32 R20, -RZ, R40.reuse.H0_H0 ;  /* 0x20000028ff147230 */ /* 0x102fe20000004100 */
[----:B------:R-:W1:Y:S01]  /*7900*/  S2R R92, SR_CgaCtaId ;  /* 0x00000000005c7919 */ /* 0x000e620000008800 */
[----:B------:R-:W-:Y:S01]  /*7910*/  HADD2.F32 R21, -RZ, R40.H1_H1 ;  /* 0x30000028ff157230 */ /* 0x000fe20000004100 */
[----:B------:R-:W-:Y:S01]  /*7920*/  ISETP.NE.U32.OR P0, PT, R79, 0x1, !P6 ;  /* 0x000000014f00780c */ /* 0x000fe20007705470 */
[----:B------:R-:W-:Y:S01]  /*7930*/  HADD2.F32 R36, -RZ, R41.H1_H1 ;  /* 0x30000029ff247230 */ /* 0x000fe20000004100 */
[----:B------:R-:W-:Y:S01]  /*7940*/  ISETP.NE.AND P1, PT, R73, RZ, PT ;  /* 0x000000ff4900720c */ /* 0x000fe20003f25270 */
[----:B------:R-:W-:Y:S01]  /*7950*/  HADD2.F32 R38, -RZ, R43.H1_H1 ;  /* 0x3000002bff267230 */ /* 0x000fe20000004100 */
[----:B------:R-:W-:Y:S01]  /*7960*/  MOV R87, UR54 ;  /* 0x0000003600577c02 */ /* 0x000fe20008000f00 */
[----:B------:R-:W-:Y:S01]  /*7970*/  HADD2.F32 R37, -RZ, R51.H0_H0 ;  /* 0x20000033ff257230 */ /* 0x000fe20000004100 */
[----:B------:R-:W-:Y:S01]  /*7980*/  BSSY.RECONVERGENT B0, `(.L_x_120) ;  /* 0x000004b000007945 */ /* 0x000fe20003800200 */
[----:B------:R-:W-:Y:S02]  /*7990*/  LEA R93, R39, UR50, 0x3 ;  /* 0x00000032275d7c11 */ /* 0x000fe4000f8e18ff */
[----:B------:R-:W4:Y:S04]  /*79a0*/  LDTM.16dp256bit.x4 R4, tmem[UR4+0x20] ;  /* 0x00002004000479ee */ /* 0x000f280008120000 */
[----:B------:R-:W-:Y:S04]  /*79b0*/  @P0 LEA R87, R87, UR50, 0x3 ;  /* 0x0000003257570c11 */ /* 0x000fe8000f8e18ff */
[----:B------:R-:W-:Y:S01]  /*79c0*/  @P0 IADD3 R87, PT, PT, R87, 0x130, RZ ;  /* 0x0000013057570810 */ /* 0x000fe20007ffe0ff */
[C---:B----4-:R-:W-:Y:S01]  /*79d0*/  FMUL R0, R33.reuse, R4 ;  /* 0x0000000421007220 */ /* 0x050fe20000400000 */
[C---:B------:R-:W-:Y:S01]  /*79e0*/  FMUL R2, R33.reuse, R5 ;  /* 0x0000000521027220 */ /* 0x040fe20000400000 */
[C---:B------:R-:W-:Y:S01]  /*79f0*/  FMUL R3, R33.reuse, R6 ;  /* 0x0000000621037220 */ /* 0x040fe20000400000 */
[----:B------:R-:W-:Y:S01]  /*7a00*/  FMUL R7, R33, R7 ;  /* 0x0000000721077220 */ /* 0x000fe20000400000 */
[C---:B------:R-:W-:Y:S01]  /*7a10*/  FFMA R0, R35.reuse, R20, R0 ;  /* 0x0000001423007223 */ /* 0x040fe20000000000 */
[----:B------:R-:W-:Y:S02]  /*7a20*/  HADD2.F32 R20, -RZ, R41.H0_H0 ;  /* 0x20000029ff147230 */ /* 0x000fe40000004100 */
[----:B------:R-:W-:Y:S01]  /*7a30*/  FFMA R2, R35, R21, R2 ;  /* 0x0000001523027223 */ /* 0x000fe20000000002 */
[C---:B------:R-:W-:Y:S01]  /*7a40*/  FMUL R4, R33.reuse, R8 ;  /* 0x0000000821047220 */ /* 0x040fe20000400000 */
[----:B------:R-:W-:Y:S01]  /*7a50*/  FMUL R5, R33, R9 ;  /* 0x0000000921057220 */ /* 0x000fe20000400000 */
[----:B------:R-:W-:Y:S02]  /*7a60*/  HADD2.F32 R21, -RZ, R43.H0_H0 ;  /* 0x2000002bff157230 */ /* 0x000fe40000004100 */
[C---:B------:R-:W-:Y:S01]  /*7a70*/  FFMA R3, R35.reuse, R20, R3 ;  /* 0x0000001423037223 */ /* 0x040fe20000000003 */
[----:B------:R-:W-:Y:S01]  /*7a80*/  F2FP.F16.F32.PACK_AB R44, R2, R0 ;  /* 0x00000000022c723e */ /* 0x000fe200000000ff */
[----:B------:R-:W-:Y:S01]  /*7a90*/  FFMA R7, R35, R36, R7 ;  /* 0x0000002423077223 */ /* 0x000fe20000000007 */
[--C-:B------:R-:W-:Y:S02]  /*7aa0*/  HADD2.F32 R20, -RZ, R42.reuse.H0_H0 ;  /* 0x2000002aff147230 */ /* 0x100fe40000004100 */
[C---:B------:R-:W-:Y:S01]  /*7ab0*/  FMUL R6, R33.reuse, R10 ;  /* 0x0000000a21067220 */ /* 0x040fe20000400000 */
[----:B------:R-:W-:Y:S02]  /*7ac0*/  HADD2.F32 R36, -RZ, R42.H1_H1 ;  /* 0x3000002aff247230 */ /* 0x000fe40000004100 */
[----:B------:R-:W-:Y:S01]  /*7ad0*/  FMUL R11, R33, R11 ;  /* 0x0000000b210b7220 */ /* 0x000fe20000400000 */
[----:B------:R-:W-:Y:S01]  /*7ae0*/  F2FP.F16.F32.PACK_AB R45, R7, R3 ;  /* 0x00000003072d723e */ /* 0x000fe200000000ff */
[C---:B------:R-:W-:Y:S01]  /*7af0*/  FFMA R4, R35.reuse, R20, R4 ;  /* 0x0000001423047223 */ /* 0x040fe20000000004 */
[--C-:B------:R-:W-:Y:S02]  /*7b00*/  HADD2.F32 R20, -RZ, R48.reuse.H0_H0 ;  /* 0x20000030ff147230 */ /* 0x100fe40000004100 */
[C---:B------:R-:W-:Y:S01]  /*7b10*/  FFMA R5, R35.reuse, R36, R5 ;  /* 0x0000002423057223 */ /* 0x040fe20000000005 */
[----:B------:R-:W-:Y:S01]  /*7b20*/  FFMA R6, R35, R21, R6 ;  /* 0x0000001523067223 */ /* 0x000fe20000000006 */
[C---:B------:R-:W-:Y:S01]  /*7b30*/  FMUL R8, R33.reuse, R12 ;  /* 0x0000000c21087220 */ /* 0x040fe20000400000 */
[----:B------:R-:W-:Y:S02]  /*7b40*/  HADD2.F32 R36, -RZ, R48.H1_H1 ;  /* 0x30000030ff247230 */ /* 0x000fe40000004100 */
[C---:B------:R-:W-:Y:S01]  /*7b50*/  FMUL R9, R33.reuse, R13 ;  /* 0x0000000d21097220 */ /* 0x040fe20000400000 */
[--C-:B------:R-:W-:Y:S02]  /*7b60*/  HADD2.F32 R21, -RZ, R49.reuse.H0_H0 ;  /* 0x20000031ff157230 */ /* 0x100fe40000004100 */
[----:B------:R-:W-:Y:S01]  /*7b70*/  FMUL R10, R33, R14 ;  /* 0x0000000e210a7220 */ /* 0x000fe20000400000 */
[C---:B------:R-:W-:Y:S01]  /*7b80*/  FFMA R11, R35.reuse, R38, R11 ;  /* 0x00000026230b7223 */ /* 0x040fe2000000000b */
[C---:B------:R-:W-:Y:S01]  /*7b90*/  FFMA R8, R35.reuse, R20, R8 ;  /* 0x0000001423087223 */ /* 0x040fe20000000008 */
[C---:B------:R-:W-:Y:S01]  /*7ba0*/  FFMA R9, R35.reuse, R36, R9 ;  /* 0x0000002423097223 */ /* 0x040fe20000000009 */
[----:B------:R-:W-:Y:S01]  /*7bb0*/  FFMA R10, R35, R21, R10 ;  /* 0x00000015230a7223 */ /* 0x000fe2000000000a */
[----:B------:R-:W-:Y:S02]  /*7bc0*/  HADD2.F32 R20, -RZ, R49.H1_H1 ;  /* 0x30000031ff147230 */ /* 0x000fe40000004100 */
[C---:B------:R-:W-:Y:S01]  /*7bd0*/  FMUL R15, R33.reuse, R15 ;  /* 0x0000000f210f7220 */ /* 0x040fe20000400000 */
[--C-:B------:R-:W-:Y:S02]  /*7be0*/  HADD2.F32 R21, -RZ, R50.reuse.H0_H0 ;  /* 0x20000032ff157230 */ /* 0x100fe40000004100 */
[C---:B------:R-:W-:Y:S01]  /*7bf0*/  FMUL R12, R33.reuse, R16 ;  /* 0x00000010210c7220 */ /* 0x040fe20000400000 */
[----:B------:R-:W-:Y:S02]  /*7c00*/  HADD2.F32 R36, -RZ, R50.H1_H1 ;  /* 0x30000032ff247230 */ /* 0x000fe40000004100 */
[C---:B------:R-:W-:Y:S01]  /*7c10*/  FMUL R13, R33.reuse, R17 ;  /* 0x00000011210d7220 */ /* 0x040fe20000400000 */
        /* <DEDUP_REMOVED lines=14> */
[----:B------:R-:W-:Y:S02]  /*7d00*/  F2FP.F16.F32.PACK_AB R91, R19, R14 ;  /* 0x0000000e135b723e */ /* 0x000fe400000000ff */
[----:B------:R-:W-:Y:S02]  /*7d10*/  @P0 SHF.L.U32 R16, R71, 0x1f, RZ ;  /* 0x0000001f47100819 */ /* 0x000fe400000006ff */
[----:B-1----:R-:W-:Y:S01]  /*7d20*/  @P0 PRMT R87, R92, 0x654, R87 ;  /* 0x000006545c570816 */ /* 0x002fe20000000057 */
[----:B------:R2:W-:Y:S01]  /*7d30*/  STSM.16.M88.4 [R81+0x1200], R88 ;  /* 0x0012005851007844 */ /* 0x0005e20000000200 */
[----:B------:R-:W-:Y:S01]  /*7d40*/  @!PT LDS RZ, [RZ] ;  /* 0x00000000fffff984 */ /* 0x000fe20000000800 */
[----:B------:R-:W-:Y:S01]  /*7d50*/  @!PT LDS RZ, [RZ] ;  /* 0x00000000fffff984 */ /* 0x000fe20000000800 */
[----:B------:R-:W-:Y:S01]  /*7d60*/  @!PT LDS RZ, [RZ] ;  /* 0x00000000fffff984 */ /* 0x000fe20000000800 */
[----:B------:R-:W-:Y:S01]  /*7d70*/  @!PT LDS RZ, [RZ] ;  /* 0x00000000fffff984 */ /* 0x000fe20000000800 */
[----:B------:R1:W-:Y:S07]  /*7d80*/  MEMBAR.ALL.CTA ;  /* 0x0000000000007992 */ /* 0x0003ee0000008000 */
[----:B-1----:R-:W1:Y:S02]  /*7d90*/  FENCE.VIEW.ASYNC.S ;  /* 0x00000000000073c6 */ /* 0x002e640000000000 */
[----:B-1----:R-:W-:Y:S06]  /*7da0*/  BAR.SYNC.DEFER_BLOCKING 0x1, 0x80 ;  /* 0x0042000000007b1d */ /* 0x002fec0000010000 */
[----:B------:R-:W-:Y:S05]  /*7db0*/  @P1 BRA `(.L_x_121) ;  /* 0x00000000001c1947 */ /* 0x000fea0003800000 */
[----:B------:R-:W-:Y:S02]  /*7dc0*/  UIADD3 UR4, UP0, UPT, UR56, 0x680, URZ ;  /* 0x0000068038047890 */ /* 0x000fe4000ff1e0ff */
[----:B------:R-:W-:Y:S02]  /*7dd0*/  UIADD3 UR40, UPT, UPT, UR50, 0x1200, URZ ;  /* 0x0000120032287890 */ /* 0x000fe4000fffe0ff */
[----:B------:R-:W-:Y:S02]  /*7de0*/  UIADD3 UR41, UPT, UPT, UR51, 0x20, URZ ;  /* 0x0000002033297890 */ /* 0x000fe4000fffe0ff */
[----:B------:R-:W-:Y:S09]  /*7df0*/  UIADD3.X UR5, UPT, UPT, URZ, UR57, URZ, UP0, !UPT ;  /* 0x00000039ff057290 */ /* 0x000ff200087fe4ff */
[----:B------:R1:W-:Y:S01]  /*7e00*/  UTMASTG.4D [UR40], [UR4] ;  /* 0x00000028040073b5 */ /* 0x0003e20008018000 */
[----:B------:R0:W-:Y:S01]  /*7e10*/  UTMACMDFLUSH ;  /* 0x00000000000079b7 */ /* 0x0001e20000000000 */
[----:B-1----:R-:W-:Y:S04]  /*7e20*/  DEPBAR.LE SB0, 0x1 ;  /* 0x000080400000791a */ /* 0x002fe80000000000 */
.L_x_121:
[----:B------:R-:W-:Y:S05]  /*7e30*/  BSYNC.RECONVERGENT B0 ;  /* 0x0000000000007941 */ /* 0x000fea0003800200 */
.L_x_120:
[----:B------:R-:W-:Y:S01]  /*7e40*/  BAR.SYNC.DEFER_BLOCKING 0x1, 0x80 ;  /* 0x0042000000007b1d */ /* 0x000fe20000010000 */
[----:B------:R-:W-:Y:S04]  /*7e50*/  UIADD3 UR45, UPT, UPT, UR54, 0x1, URZ ;  /* 0x00000001362d7890 */ /* 0x000fe8000fffe0ff */
[----:B------:R-:W-:Y:S04]  /*7e60*/  UISETP.NE.AND UP0, UPT, UR45, 0x4, UPT ;  /* 0x000000042d00788c */ /* 0x000fe8000bf05270 */
[----:B------:R-:W-:Y:S01]  /*7e70*/  USEL UR45, UR45, URZ, UP0 ;  /* 0x000000ff2d2d7287 */ /* 0x000fe20008000000 */
[----:B------:R1:W-:Y:S01]  /*7e80*/  @P0 SYNCS.ARRIVE.TRANS64.RED.A1T0 RZ, [R87+URZ], RZ ;  /* 0x000000ff57ff09a7 */ /* 0x0003e200081004ff */
[----:B------:R-:W-:Y:S01]  /*7e90*/  BSSY B1, `(.L_x_122) ;  /* 0x0000013000017945 */ /* 0x000fe20003800000 */
[----:B------:R-:W4:Y:S02]  /*7ea0*/  @P0 SYNCS.PHASECHK.TRANS64.TRYWAIT P1, [R93+URZ+0x110], R16 ;  /* 0x000110105d0005a7 */ /* 0x000f2400080211ff */
[----:B----4-:R-:W-:Y:S01]  /*7eb0*/  @P0 SEL R85, RZ, 0x1, !P1 ;  /* 0x00000001ff550807 */ /* 0x010fe20004800000 */
[----:B-1----:R-:W-:Y:S06]  /*7ec0*/  @!P0 BRA `(.L_x_123) ;  /* 0x00000000003c8947 */ /* 0x002fec0003800000 */
[----:B------:R-:W-:Y:S01]  /*7ed0*/  ISETP.NE.U32.AND P0, PT, R86, 0x1, PT ;  /* 0x000000015600780c */ /* 0x000fe20003f05070 */
[----:B------:R-:W-:Y:S01]  /*7ee0*/  BSSY B0, `(.L_x_124) ;  /* 0x0000008000007945 */ /* 0x000fe20003800000 */
[----:B------:R-:W-:Y:S11]  /*7ef0*/  ISETP.NE.AND P1, PT, R85, RZ, PT ;  /* 0x000000ff5500720c */ /* 0x000ff60003f25270 */
[----:B------:R-:W-:Y:S04]  /*7f00*/  @P0 IMAD R2, R39, 0x1000, R84 ;  /* 0x0000100027020824 */ /* 0x000fe800078e0254 */
[----:B------:R-:W-:Y:S01]  /*7f10*/  @P0 VIADD R0, R2, UR50 ;  /* 0x0000003202000c36 */ /* 0x000fe20008000000 */
[----:B------:R-:W-:Y:S06]  /*7f20*/  @P1 BRA `(.L_x_125) ;  /* 0x00000000000c1947 */ /* 0x000fec0003800000 */
[----:B------:R-:W-:Y:S04]  /*7f30*/  SHF.L.U32 R4, R71, 0x1f, RZ ;  /* 0x0000001f47047819 */ /* 0x000fe800000006ff */
[----:B------:R-:W1:Y:S02]  /*7f40*/  SYNCS.PHASECHK.TRANS64.TRYWAIT P1, [R93+URZ+0x110], R4 ;  /* 0x000110045d0075a7 */ /* 0x000e6400080211ff */
[----:B-1----:R-:W-:Y:S05]  /*7f50*/  @!P1 BRA `(.L_x_126) ;  /* 0x00000020003c9947 */ /* 0x002fea0003800000 */
.L_x_125:
[----:B------:R-:W-:Y:S05]  /*7f60*/  BSYNC B0 ;  /* 0x0000000000007941 */ /* 0x000fea0003800000 */
.L_x_124:
[----:B------:R-:W-:Y:S01]  /*7f70*/  @P0 IADD3 R0, PT, PT, R77, R0, RZ ;  /* 0x000000004d000210 */ /* 0x000fe20007ffe0ff */
[----:B------:R-:W-:Y:S05]  /*7f80*/  @P0 WARPSYNC.ALL ;  /* 0x0000000000000948 */ /* 0x000fea0003800000 */
[----:B------:R4:W1:Y:S01]  /*7f90*/  @P0 LDSM.16.M88.4 R40, [R2+UR50+0x200] ;  /* 0x000200320228083b */ /* 0x0008620008000200 */
[----:B------:R-:W-:Y:S03]  /*7fa0*/  IADD3 R39, PT, PT, R39, 0x1, RZ ;  /* 0x0000000127277810 */ /* 0x000fe60007ffe0ff */
[----:B------:R4:W1:Y:S04]  /*7fb0*/  @P0 LDSM.16.M88.4 R48, [R0+0x200] ;  /* 0x000200000030083b */ /* 0x0008680000000200 */
.L_x_123:
[----:B------:R-:W-:Y:S05]  /*7fc0*/  BSYNC B1 ;  /* 0x0000000000017941 */ /* 0x000fea0003800000 */
.L_x_122:
[----:B------:R-:W-:Y:S05]  /*7fd0*/  VIADD R3, R34, 0x40 ;  /* 0x0000004022037836 */ /* 0x000fea0000000000 */
[----:B------:R-:W-:Y:S04]  /*7fe0*/  SHF.R.U32.HI R3, RZ, 0x15, R3 ;  /* 0x00000015ff037819 */ /* 0x000fe80000011603 */
[----:B------:R-:W-:Y:S11]  /*7ff0*/  LOP3.LUT P0, RZ, R3, 0x3, R74, 0x48, !PT ;  /* 0x0000000303ff7812 */ /* 0x000ff6000780484a */
[----:B------:R-:W-:Y:S02]  /*8000*/  @!UPT UIADD3 URZ, UPT, UPT, URZ, URZ, URZ ;  /* 0x000000fffffff290 */ /* 0x000fe4000fffe0ff */
[----:B------:R-:W-:Y:S05]  /*8010*/  @!P0 BRA `(.L_x_127) ;  /* 0x0000000000408947 */ /* 0x000fea0003800000 */
[----:B------:R-:W5:Y:S01]  /*8020*/  LDCU.64 UR8, c[0x4][0x70] ;  /* 0x01000e00ff0877ac */ /* 0x000f620008000a00 */
[----:B------:R-:W-:Y:S01]  /*8030*/  MOV R3, 0x0 ;  /* 0x0000000000037802 */ /* 0x000fe20000000f00 */
[----:B------:R-:W-:Y:S02]  /*8040*/  HFMA2 R12, -RZ, RZ, 0, 5.9604644775390625e-08 ;  /* 0x00000001ff0c7431 */ /* 0x000fe400000001ff */
[----:B------:R-:W-:Y:S02]  /*8050*/  IMAD.MOV.U32 R8, RZ, RZ, 0x192 ;  /* 0x00000192ff087424 */ /* 0x000fe400078e00ff */
[----:B------:R-:W-:Y:S01]  /*8060*/  IMAD.MOV.U32 R13, RZ, RZ, RZ ;  /* 0x000000ffff0d7224 */ /* 0x000fe200078e00ff */
[----:B------:R-:W2:Y:S01]  /*8070*/  LDCU.64 UR6, c[0x4][0x78] ;  /* 0x01000f00ff0677ac */ /* 0x000ea20008000a00 */
[----:B----4-:R-:W4:Y:S01]  /*8080*/  LDC.64 R2, c[0x4][R3] ;  /* 0x0100000003027b82 */ /* 0x010f220000000a00 */
[----:B------:R-:W3:Y:S01]  /*8090*/  LDCU.64 UR4, c[0x4][0x10] ;  /* 0x01000200ff0477ac */ /* 0x000ee20008000a00 */
[----:B-----5:R-:W-:Y:S01]  /*80a0*/  MOV R5, UR9 ;  /* 0x0000000900057c02 */ /* 0x020fe20008000f00 */
[----:B-1----:R-:W-:Y:S01]  /*80b0*/  IMAD.U32 R4, RZ, RZ, UR8 ;  /* 0x00000008ff047e24 */ /* 0x002fe2000f8e00ff */
[----:B--2---:R-:W-:Y:S01]  /*80c0*/  MOV R7, UR7 ;  /* 0x0000000700077c02 */ /* 0x004fe20008000f00 */
[----:B------:R-:W-:Y:S01]  /*80d0*/  IMAD.U32 R6, RZ, RZ, UR6 ;  /* 0x00000006ff067e24 */ /* 0x000fe2000f8e00ff */
[----:B---3--:R-:W-:Y:S01]  /*80e0*/  MOV R11, UR5 ;  /* 0x00000005000b7c02 */ /* 0x008fe20008000f00 */
[----:B------:R-:W-:Y:S02]  /*80f0*/  IMAD.U32 R10, RZ, RZ, UR4 ;  /* 0x00000004ff0a7e24 */ /* 0x000fe4000f8e00ff */
[----:B------:R-:W-:Y:S07]  /*8100*/  LEPC R20, `(.L_x_127) ;  /* 0x000000001014794e */ /* 0x000fee0000000000 */
[----:B----4-:R-:W-:Y:S05]  /*8110*/  CALL.ABS.NOINC R2 ;  /* 0x0000000002007343 */ /* 0x010fea0003c00000 */
.L_x_127:
[----:B------:R-:W-:Y:S01]  /*8120*/  ISETP.NE.AND P6, PT, R80, RZ, PT ;  /* 0x000000ff5000720c */ /* 0x000fe20003fc5270 */
[----:B------:R-:W-:Y:S05]  /*8130*/  WARPSYNC.ALL ;  /* 0x0000000000007948 */ /* 0x000fea0003800000 */
[----:B------:R-:W-:Y:S01]  /*8140*/  R2UR UR4, R34 ;  /* 0x00000000220472ca */ /* 0x000fe200000e0000 */
[--C-:B-1----:R-:W-:Y:S01]  /*8150*/  HADD2.F32 R20, -RZ, R40.reuse.H0_H0 ;  /* 0x20000028ff147230 */ /* 0x102fe20000004100 */
[----:B------:R-:W-:Y:S01]  /*8160*/  ISETP.NE.U32.OR P0, PT, R79, 0x1, !P6 ;  /* 0x000000014f00780c */ /* 0x000fe20007705470 */
[----:B------:R-:W-:Y:S01]  /*8170*/  HADD2.F32 R21, -RZ, R40.H1_H1 ;  /* 0x30000028ff157230 */ /* 0x000fe20000004100 */
[----:B------:R-:W-:Y:S01]  /*8180*/  ISETP.NE.AND P1, PT, R73, RZ, PT ;  /* 0x000000ff4900720c */ /* 0x000fe20003f25270 */
[----:B------:R-:W-:Y:S01]  /*8190*/  HADD2.F32 R36, -RZ, R41.H1_H1 ;  /* 0x30000029ff247230 */ /* 0x000fe20000004100 */
[----:B------:R-:W-:Y:S01]  /*81a0*/  MOV R87, UR45 ;  /* 0x0000002d00577c02 */ /* 0x000fe20008000f00 */
[----:B------:R-:W-:Y:S01]  /*81b0*/  HADD2.F32 R37, -RZ, R43.H0_H0 ;  /* 0x2000002bff257230 */ /* 0x000fe20000004100 */
[----:B------:R-:W-:Y:S01]  /*81c0*/  BSSY.RECONVERGENT B0, `(.L_x_128) ;  /* 0x000004c000007945 */ /* 0x000fe20003800200 */
[----:B------:R-:W-:Y:S04]  /*81d0*/  HADD2.F32 R38, -RZ, R51.H1_H1 ;  /* 0x30000033ff267230 */ /* 0x000fe80000004100 */
[----:B------:R-:W4:Y:S02]  /*81e0*/  LDTM.16dp256bit.x4 R4, tmem[UR4+0x40] ;  /* 0x00004004000479ee */ /* 0x000f240008120000 */
[----:B------:R-:W-:Y:S02]  /*81f0*/  @P0 LEA R87, R87, UR50, 0x3 ;  /* 0x0000003257570c11 */ /* 0x000fe4000f8e18ff */
[----:B------:R-:W-:Y:S02]  /*8200*/  @P0 SHF.L.U32 R93, R71, 0x1f, RZ ;  /* 0x0000001f475d0819 */ /* 0x000fe400000006ff */
[----:B------:R-:W-:Y:S04]  /*8210*/  @P0 IADD3 R87, PT, PT, R87, 0x130, RZ ;  /* 0x0000013057570810 */ /* 0x000fe80007ffe0ff */
[----:B------:R-:W-:Y:S01]  /*8220*/  @P0 PRMT R87, R92, 0x654, R87 ;  /* 0x000006545c570816 */ /* 0x000fe20000000057 */
[C---:B----4-:R-:W-:Y:S01]  /*8230*/  FMUL R0, R33.reuse, R4 ;  /* 0x0000000421007220 */ /* 0x050fe20000400000 */
[C---:B------:R-:W-:Y:S01]  /*8240*/  FMUL R2, R33.reuse, R5 ;  /* 0x0000000521027220 */ /* 0x040fe20000400000 */
[C---:B------:R-:W-:Y:S01]  /*8250*/  FMUL R3, R33.reuse, R6 ;  /* 0x0000000621037220 */ /* 0x040fe20000400000 */
[----:B------:R-:W-:Y:S01]  /*8260*/  FMUL R7, R33, R7 ;  /* 0x0000000721077220 */ /* 0x000fe20000400000 */
[C---:B------:R-:W-:Y:S01]  /*8270*/  FFMA R0, R35.reuse, R20, R0 ;  /* 0x0000001423007223 */ /* 0x040fe20000000000 */
[----:B------:R-:W-:Y:S02]  /*8280*/  HADD2.F32 R20, -RZ, R41.H0_H0 ;  /* 0x20000029ff147230 */ /* 0x000fe40000004100 */
[----:B------:R-:W-:Y:S01]  /*8290*/  FFMA R2, R35, R21, R2 ;  /* 0x0000001523027223 */ /* 0x000fe20000000002 */
[--C-:B------:R-:W-:Y:S02]  /*82a0*/  HADD2.F32 R21, -RZ, R42.reuse.H0_H0 ;  /* 0x2000002aff157230 */ /* 0x100fe40000004100 */
[C---:B------:R-:W-:Y:S01]  /*82b0*/  FMUL R4, R33.reuse, R8 ;  /* 0x0000000821047220 */ /* 0x040fe20000400000 */
[----:B------:R-:W-:Y:S01]  /*82c0*/  FMUL R5, R33, R9 ;  /* 0x0000000921057220 */ /* 0x000fe20000400000 */
[C---:B------:R-:W-:Y:S01]  /*82d0*/  FFMA R3, R35.reuse, R20, R3 ;  /* 0x0000001423037223 */ /* 0x040fe20000000003 */
[----:B------:R-:W-:Y:S01]  /*82e0*/  HADD2.F32 R20, -RZ, R42.H1_H1 ;  /* 0x3000002aff147230 */ /* 0x000fe20000004100 */
[----:B--2---:R-:W-:Y:S01]  /*82f0*/  F2FP.F16.F32.PACK_AB R44, R2, R0 ;  /* 0x00000000022c723e */ /* 0x004fe200000000ff */
[C---:B------:R-:W-:Y:S01]  /*8300*/  FFMA R7, R35.reuse, R36, R7 ;  /* 0x0000002423077223 */ /* 0x040fe20000000007 */
[----:B------:R-:W-:Y:S01]  /*8310*/  FFMA R4, R35, R21, R4 ;  /* 0x0000001523047223 */ /* 0x000fe20000000004 */
[----:B------:R-:W-:Y:S01]  /*8320*/  FMUL R6, R33, R10 ;  /* 0x0000000a21067220 */ /* 0x000fe20000400000 */
[----:B------:R-:W-:Y:S02]  /*8330*/  HADD2.F32 R36, -RZ, R43.H1_H1 ;  /* 0x3000002bff247230 */ /* 0x000fe40000004100 */
[----:B------:R-:W-:Y:S01]  /*8340*/  FFMA R5, R35, R20, R5 ;  /* 0x0000001423057223 */ /* 0x000fe20000000005 */
[----:B------:R-:W-:Y:S01]  /*8350*/  FMUL R11, R33, R11 ;  /* 0x0000000b210b7220 */ /* 0x000fe20000400000 */
[----:B------:R-:W-:Y:S01]  /*8360*/  FFMA R6, R35, R37, R6 ;  /* 0x0000002523067223 */ /* 0x000fe20000000006 */
[--C-:B------:R-:W-:Y:S02]  /*8370*/  HADD2.F32 R20, -RZ, R48.reuse.H0_H0 ;  /* 0x20000030ff147230 */ /* 0x100fe40000004100 */
[----:B------:R-:W-:Y:S01]  /*8380*/  FMUL R8, R33, R12 ;  /* 0x0000000c21087220 */ /* 0x000fe20000400000 */
[----:B------:R-:W-:Y:S01]  /*8390*/  FFMA R11, R35, R36, R11 ;  /* 0x00000024230b7223 */ /* 0x000fe2000000000b */
[----:B------:R-:W-:Y:S02]  /*83a0*/  HADD2.F32 R36, -RZ, R48.H1_H1 ;  /* 0x30000030ff247230 */ /* 0x000fe40000004100 */
[C---:B------:R-:W-:Y:S01]  /*83b0*/  FMUL R9, R33.reuse, R13 ;  /* 0x0000000d21097220 */ /* 0x040fe20000400000 */
[--C-:B------:R-:W-:Y:S02]  /*83c0*/  HADD2.F32 R21, -RZ, R49.reuse.H0_H0 ;  /* 0x20000031ff157230 */ /* 0x100fe40000004100 */
[----:B------:R-:W-:Y:S01]  /*83d0*/  FMUL R10, R33, R14 ;  /* 0x0000000e210a7220 */ /* 0x000fe20000400000 */
[C---:B------:R-:W-:Y:S01]  /*83e0*/  FFMA R8, R35.reuse, R20, R8 ;  /* 0x0000001423087223 */ /* 0x040fe20000000008 */
[C---:B------:R-:W-:Y:S01]  /*83f0*/  FFMA R9, R35.reuse, R36, R9 ;  /* 0x0000002423097223 */ /* 0x040fe20000000009 */
[----:B------:R-:W-:Y:S02]  /*8400*/  HADD2.F32 R20, -RZ, R49.H1_H1 ;  /* 0x30000031ff147230 */ /* 0x000fe40000004100 */
[----:B------:R-:W-:Y:S01]  /*8410*/  FFMA R10, R35, R21, R10 ;  /* 0x00000015230a7223 */ /* 0x000fe2000000000a */
[C---:B------:R-:W-:Y:S01]  /*8420*/  FMUL R15, R33.reuse, R15 ;  /* 0x0000000f210f7220 */ /* 0x040fe20000400000 */
[--C-:B------:R-:W-:Y:S02]  /*8430*/  HADD2.F32 R21, -RZ, R50.reuse.H0_H0 ;  /* 0x20000032ff157230 */ /* 0x100fe40000004100 */
[C---:B------:R-:W-:Y:S01]  /*8440*/  FMUL R12, R33.reuse, R16 ;  /* 0x00000010210c7220 */ /* 0x040fe20000400000 */
[----:B------:R-:W-:Y:S02]  /*8450*/  HADD2.F32 R36, -RZ, R50.H1_H1 ;  /* 0x30000032ff247230 */ /* 0x000fe40000004100 */
[C---:B------:R-:W-:Y:S01]  /*8460*/  FMUL R13, R33.reuse, R17 ;  /* 0x00000011210d7220 */ /* 0x040fe20000400000 */
[----:B------:R-:W-:Y:S02]  /*8470*/  HADD2.F32 R37, -RZ, R51.H0_H0 ;  /* 0x20000033ff257230 */ /* 0x000fe40000004100 */
[----:B------:R-:W-:Y:S01]  /*8480*/  FMUL R14, R33, R18 ;  /* 0x00000012210e7220 */ /* 0x000fe20000400000 */
        /* <DEDUP_REMOVED lines=9> */
[----:B------:R-:W-:Y:S02]  /*8520*/  F2FP.F16.F32.PACK_AB R88, R9, R8 ;  /* 0x000000080958723e */ /* 0x000fe400000000ff */
[----:B------:R-:W-:Y:S01]  /*8530*/  F2FP.F16.F32.PACK_AB R89, R15, R10 ;  /* 0x0000000a0f59723e */ /* 0x000fe200000000ff */
[----:B------:R1:W-:Y:S01]  /*8540*/  STSM.16.M88.4 [R82+0x2200], R44 ;  /* 0x0022002c52007844 */ /* 0x0003e20000000200 */
[----:B------:R-:W-:Y:S02]  /*8550*/  F2FP.F16.F32.PACK_AB R90, R13, R12 ;  /* 0x0000000c0d5a723e */ /* 0x000fe400000000ff */
[----:B------:R-:W-:Y:S02]  /*8560*/  F2FP.F16.F32.PACK_AB R91, R19, R14 ;  /* 0x0000000e135b723e */ /* 0x000fe400000000ff */
[----:B------:R-:W-:Y:S03]  /*8570*/  LEA R16, R39, UR50, 0x3 ;  /* 0x0000003227107c11 */ /* 0x000fe6000f8e18ff */
        /* <DEDUP_REMOVED lines=9> */
[----:B------:R-:W-:Y:S02]  /*8610*/  UIADD3 UR4, UP0, UPT, UR56, 0x680, URZ ;  /* 0x0000068038047890 */ /* 0x000fe4000ff1e0ff */
[----:B------:R-:W-:Y:S02]  /*8620*/  UIADD3 UR40, UPT, UPT, UR50, 0x2200, URZ ;  /* 0x0000220032287890 */ /* 0x000fe4000fffe0ff */
[----:B------:R-:W-:Y:S02]  /*8630*/  UIADD3 UR41, UPT, UPT, UR51, 0x40, URZ ;  /* 0x0000004033297890 */ /* 0x000fe4000fffe0ff */
[----:B------:R-:W-:Y:S09]  /*8640*/  UIADD3.X UR5, UPT, UPT, URZ, UR57, URZ, UP0, !UPT ;  /* 0x00000039ff057290 */ /* 0x000ff200087fe4ff */
[----:B------:R2:W-:Y:S01]  /*8650*/  UTMASTG.4D [UR40], [UR4] ;  /* 0x00000028040073b5 */ /* 0x0005e20008018000 */
[----:B------:R0:W-:Y:S01]  /*8660*/  UTMACMDFLUSH ;  /* 0x00000000000079b7 */ /* 0x0001e20000000000 */
[----:B--2---:R-:W-:Y:S04]  /*8670*/  DEPBAR.LE SB0, 0x1 ;  /* 0x000080400000791a */ /* 0x004fe80000000000 */
.L_x_129:
[----:B------:R-:W-:Y:S05]  /*8680*/  BSYNC.RECONVERGENT B0 ;  /* 0x0000000000007941 */ /* 0x000fea0003800200 */
.L_x_128:
        /* <DEDUP_REMOVED lines=8> */
[----:B--2---:R-:W-:Y:S06]  /*8710*/  @!P0 BRA `(.L_x_131) ;  /* 0x0000000000388947 */ /* 0x004fec0003800000 */
[----:B------:R-:W-:Y:S01]  /*8720*/  ISETP.NE.U32.AND P0, PT, R86, 0x1, PT ;  /* 0x000000015600780c */ /* 0x000fe20003f05070 */
[----:B------:R-:W-:Y:S01]  /*8730*/  BSSY B0, `(.L_x_132) ;  /* 0x0000008000007945 */ /* 0x000fe20003800000 */
[----:B------:R-:W-:Y:S11]  /*8740*/  ISETP.NE.AND P1, PT, R85, RZ, PT ;  /* 0x000000ff5500720c */ /* 0x000ff60003f25270 */
[----:B------:R-:W-:Y:S04]  /*8750*/  @P0 IMAD R39, R39, 0x1000, R84 ;  /* 0x0000100027270824 */ /* 0x000fe800078e0254 */
[----:B------:R-:W-:Y:S01]  /*8760*/  @P0 VIADD R0, R39, UR50 ;  /* 0x0000003227000c36 */ /* 0x000fe20008000000 */
[----:B------:R-:W-:Y:S06]  /*8770*/  @P1 BRA `(.L_x_133) ;  /* 0x00000000000c1947 */ /* 0x000fec0003800000 */
[----:B------:R-:W-:Y:S04]  /*8780*/  SHF.L.U32 R3, R71, 0x1f, RZ ;  /* 0x0000001f47037819 */ /* 0x000fe800000006ff */
[----:B------:R-:W2:Y:S02]  /*8790*/  SYNCS.PHASECHK.TRANS64.TRYWAIT P1, [R16+URZ+0x110], R3 ;  /* 0x00011003100075a7 */ /* 0x000ea400080211ff */
[----:B--2---:R-:W-:Y:S05]  /*87a0*/  @!P1 BRA `(.L_x_134) ;  /* 0x00000018003c9947 */ /* 0x004fea0003800000 */
.L_x_133:
[----:B------:R-:W-:Y:S05]  /*87b0*/  BSYNC B0 ;  /* 0x0000000000007941 */ /* 0x000fea0003800000 */
.L_x_132:
[----:B------:R-:W-:Y:S01]  /*87c0*/  @P0 IADD3 R0, PT, PT, R77, R0, RZ ;  /* 0x000000004d000210 */ /* 0x000fe20007ffe0ff */
[----:B------:R-:W-:Y:S05]  /*87d0*/  @P0 WARPSYNC.ALL ;  /* 0x0000000000000948 */ /* 0x000fea0003800000 */
[----:B------:R4:W1:Y:S04]  /*87e0*/  @P0 LDSM.16.M88.4 R40, [R39+UR50+0x200] ;  /* 0x000200322728083b */ /* 0x0008680008000200 */
[----:B------:R4:W1:Y:S02]  /*87f0*/  @P0 LDSM.16.M88.4 R48, [R0+0x200] ;  /* 0x000200000030083b */ /* 0x0008640000000200 */
.L_x_131:
[----:B------:R-:W-:Y:S05]  /*8800*/  BSYNC B1 ;  /* 0x0000000000017941 */ /* 0x000fea0003800000 */
.L_x_130:
        /* <DEDUP_REMOVED lines=11> */
[----:B------:R-:W1:Y:S01]  /*88c0*/  LDC.64 R2, c[0x4][R3] ;  /* 0x0100000003027b82 */ /* 0x000e620000000a00 */
        /* <DEDUP_REMOVED lines=9> */
.L_x_135:
[----:B------:R-:W-:Y:S01]  /*8960*/  ISETP.NE.AND P0, PT, R73, RZ, PT ;  /* 0x000000ff4900720c */ /* 0x000fe20003f05270 */
[----:B------:R-:W-:Y:S05]  /*8970*/  WARPSYNC.ALL ;  /* 0x0000000000007948 */ /* 0x000fea0003800000 */
[----:B------:R-:W-:Y:S01]  /*8980*/  R2UR UR4, R34 ;  /* 0x00000000220472ca */ /* 0x000fe200000e0000 */
[--C-:B-1----:R-:W-:Y:S01]  /*8990*/  HADD2.F32 R20, -RZ, R40.reuse.H0_H0 ;  /* 0x20000028ff147230 */ /* 0x102fe20000004100 */
[----:B------:R-:W-:Y:S01]  /*89a0*/  R2UR UR5, R83 ;  /* 0x00000000530572ca */ /* 0x000fe200000e0000 */
[----:B------:R-:W-:Y:S01]  /*89b0*/  HADD2.F32 R21, -RZ, R40.H1_H1 ;  /* 0x30000028ff157230 */ /* 0x000fe20000004100 */
[----:B------:R-:W-:Y:S01]  /*89c0*/  BSSY.RECONVERGENT B0, `(.L_x_136) ;  /* 0x000004d000007945 */ /* 0x000fe20003800200 */
[--C-:B------:R-:W-:Y:S02]  /*89d0*/  HADD2.F32 R36, -RZ, R41.reuse.H0_H0 ;  /* 0x20000029ff247230 */ /* 0x100fe40000004100 */
[----:B------:R-:W-:Y:S02]  /*89e0*/  HADD2.F32 R38, -RZ, R41.H1_H1 ;  /* 0x30000029ff267230 */ /* 0x000fe40000004100 */
[--C-:B------:R-:W-:Y:S02]  /*89f0*/  HADD2.F32 R37, -RZ, R42.reuse.H0_H0 ;  /* 0x2000002aff257230 */ /* 0x100fe40000004100 */
[----:B------:R-:W-:Y:S02]  /*8a00*/  HADD2.F32 R40, -RZ, R42.H1_H1 ;  /* 0x3000002aff287230 */ /* 0x000fe40000004100 */
[----:B------:R-:W1:Y:S01]  /*8a10*/  LDTM.16dp256bit.x4 R4, tmem[UR4+0x60] ;  /* 0x00006004000479ee */ /* 0x000e620008120000 */
[----:B------:R-:W-:Y:S01]  /*8a20*/  NOP ;  /* 0x0000000000007918 */ /* 0x000fe20000000000 */
[----:B------:R-:W-:Y:S01]  /*8a30*/  UIADD3 UR5, UPT, UPT, UR5, 0x180, URZ ;  /* 0x0000018005057890 */ /* 0x000fe2000fffe0ff */
[--C-:B----4-:R-:W-:Y:S02]  /*8a40*/  HADD2.F32 R39, -RZ, R43.reuse.H0_H0 ;  /* 0x2000002bff277230 */ /* 0x110fe40000004100 */
[----:B------:R-:W-:Y:S01]  /*8a50*/  HADD2.F32 R42, -RZ, R43.H1_H1 ;  /* 0x3000002bff2a7230 */ /* 0x000fe20000004100 */
[----:B------:R-:W-:Y:S01]  /*8a60*/  UPRMT UR5, UR48, 0x654, UR5 ;  /* 0x0000065430057896 */ /* 0x000fe20008000005 */
[--C-:B------:R-:W-:Y:S02]  /*8a70*/  HADD2.F32 R41, -RZ, R48.reuse.H0_H0 ;  /* 0x20000030ff297230 */ /* 0x100fe40000004100 */
[----:B------:R-:W-:Y:S02]  /*8a80*/  HADD2.F32 R44, -RZ, R48.H1_H1 ;  /* 0x30000030ff2c7230 */ /* 0x000fe40000004100 */
[--C-:B------:R-:W-:Y:S02]  /*8a90*/  HADD2.F32 R43, -RZ, R49.reuse.H0_H0 ;  /* 0x20000031ff2b7230 */ /* 0x100fe40000004100 */
[----:B------:R-:W-:Y:S02]  /*8aa0*/  HADD2.F32 R46, -RZ, R49.H1_H1 ;  /* 0x30000031ff2e7230 */ /* 0x000fe40000004100 */
[----:B-1----:R-:W-:Y:S01]  /*8ab0*/  SYNCS.ARRIVE.TRANS64.RED.A1T0 RZ, [UR5], RZ ;  /* 0x000000ffffff79a7 */ /* 0x002fe20008100405 */
[--C-:B------:R-:W-:Y:S02]  /*8ac0*/  HADD2.F32 R45, -RZ, R50.reuse.H0_H0 ;  /* 0x20000032ff2d7230 */ /* 0x100fe40000004100 */
[----:B------:R-:W-:Y:S02]  /*8ad0*/  HADD2.F32 R48, -RZ, R50.H1_H1 ;  /* 0x30000032ff307230 */ /* 0x000fe40000004100 */
[--C-:B------:R-:W-:Y:S02]  /*8ae0*/  HADD2.F32 R47, -RZ, R51.reuse.H0_H0 ;  /* 0x20000033ff2f7230 */ /* 0x100fe40000004100 */
[----:B------:R-:W-:Y:S02]  /*8af0*/  HADD2.F32 R50, -RZ, R51.H1_H1 ;  /* 0x30000033ff327230 */ /* 0x000fe40000004100 */
[C---:B------:R-:W-:Y:S01]  /*8b00*/  FMUL R0, R33.reuse, R4 ;  /* 0x0000000421007220 */ /* 0x040fe20000400000 */
[C---:B------:R-:W-:Y:S01]  /*8b10*/  FMUL R2, R33.reuse, R5 ;  /* 0x0000000521027220 */ /* 0x040fe20000400000 */
[C---:B------:R-:W-:Y:S01]  /*8b20*/  FMUL R3, R33.reuse, R6 ;  /* 0x0000000621037220 */ /* 0x040fe20000400000 */
[----:B------:R-:W-:Y:S01]  /*8b30*/  FMUL R7, R33, R7 ;  /* 0x0000000721077220 */ /* 0x000fe20000400000 */
[C---:B------:R-:W-:Y:S01]  /*8b40*/  FFMA R0, R35.reuse, R20, R0 ;  /* 0x0000001423007223 */ /* 0x040fe20000000000 */
[C---:B------:R-:W-:Y:S01]  /*8b50*/  FFMA R2, R35.reuse, R21, R2 ;  /* 0x0000001523027223 */ /* 0x040fe20000000002 */
[C---:B------:R-:W-:Y:S01]  /*8b60*/  FFMA R3, R35.reuse, R36, R3 ;  /* 0x0000002423037223 */ /* 0x040fe20000000003 */
[----:B------:R-:W-:Y:S01]  /*8b70*/  FFMA R7, R35, R38, R7 ;  /* 0x0000002623077223 */ /* 0x000fe20000000007 */
[C---:B------:R-:W-:Y:S01]  /*8b80*/  FMUL R4, R33.reuse, R8 ;  /* 0x0000000821047220 */ /* 0x040fe20000400000 */
[C---:B------:R-:W-:Y:S01]  /*8b90*/  FMUL R5, R33.reuse, R9 ;  /* 0x0000000921057220 */ /* 0x040fe20000400000 */
[----:B---3--:R-:W-:Y:S01]  /*8ba0*/  F2FP.F16.F32.PACK_AB R84, R2, R0 ;  /* 0x000000000254723e */ /* 0x008fe200000000ff */
[----:B------:R-:W-:Y:S01]  /*8bb0*/  FMUL R6, R33, R10 ;  /* 0x0000000a21067220 */ /* 0x000fe20000400000 */
[----:B------:R-:W-:Y:S01]  /*8bc0*/  F2FP.F16.F32.PACK_AB R85, R7, R3 ;  /* 0x000000030755723e */ /* 0x000fe200000000ff */
[C---:B------:R-:W-:Y:S01]  /*8bd0*/  FFMA R4, R35.reuse, R37, R4 ;  /* 0x0000002523047223 */ /* 0x040fe20000000004 */
[----:B------:R-:W-:Y:S01]  /*8be0*/  FFMA R5, R35, R40, R5 ;  /* 0x0000002823057223 */ /* 0x000fe20000000005 */
[C---:B------:R-:W-:Y:S01]  /*8bf0*/  FMUL R11, R33.reuse, R11 ;  /* 0x0000000b210b7220 */ /* 0x040fe20000400000 */
[C---:B------:R-:W-:Y:S01]  /*8c00*/  FMUL R8, R33.reuse, R12 ;  /* 0x0000000c21087220 */ /* 0x040fe20000400000 */
[----:B------:R-:W-:Y:S01]  /*8c10*/  FMUL R9, R33, R13 ;  /* 0x0000000d21097220 */ /* 0x000fe20000400000 */
[----:B------:R-:W-:Y:S01]  /*8c20*/  FFMA R6, R35, R39, R6 ;  /* 0x0000002723067223 */ /* 0x000fe20000000006 */
        /* <DEDUP_REMOVED lines=38> */
.L_x_137:
[----:B------:R-:W-:Y:S05]  /*8e90*/  BSYNC.RECONVERGENT B0 ;  /* 0x0000000000007941 */ /* 0x000fea0003800200 */
.L_x_136:
[----:B------:R-:W-:Y:S01]  /*8ea0*/  BAR.SYNC.DEFER_BLOCKING 0x1, 0x80 ;  /* 0x0042000000007b1d */ /* 0x000fe20000010000 */
[----:B------:R-:W-:Y:S01]  /*8eb0*/  UISETP.NE.AND UP0, UPT, UR53, -0x4, UPT ;  /* 0xfffffffc3500788c */ /* 0x000fe2000bf05270 */
[----:B------:R-:W-:Y:S08]  /*8ec0*/  IADD3 R0, PT, PT, R30, 0x1, RZ ;  /* 0x000000011e007810 */ /* 0x000ff00007ffe0ff */
[----:B------:R-:W-:Y:S05]  /*8ed0*/  BRA.U !UP0, `(.L_x_138) ;  /* 0x0000000108287547 */ /* 0x000fea000b800000 */
[----:B------:R-:W-:Y:S01]  /*8ee0*/  ISETP.NE.AND P0, PT, R80, RZ, PT ;  /* 0x000000ff5000720c */ /* 0x000fe20003f05270 */
[----:B------:R-:W-:Y:S01]  /*8ef0*/  IMAD.U32 R2, RZ, RZ, UR54 ;  /* 0x00000036ff027e24 */ /* 0x000fe2000f8e00ff */
[----:B------:R-:W-:Y:S02]  /*8f00*/  UIADD3 UR54, UPT, UPT, UR54, 0x1, URZ ;  /* 0x0000000136367890 */ /* 0x000fe4000fffe0ff */
[----:B------:R-:W-:Y:S02]  /*8f10*/  ISETP.NE.U32.OR P0, PT, R79, 0x1, !P0 ;  /* 0x000000014f00780c */ /* 0x000fe40004705470 */
[----:B------:R-:W-:Y:S04]  /*8f20*/  UISETP.NE.AND UP0, UPT, UR54, 0x4, UPT ;  /* 0x000000043600788c */ /* 0x000fe8000bf05270 */
[----:B------:R-:W-:Y:S07]  /*8f30*/  USEL UR54, UR54, URZ, UP0 ;  /* 0x000000ff36367287 */ /* 0x000fee0008000000 */
[----:B------:R-:W-:Y:S05]  /*8f40*/  @P0 LEA R2, R2, UR50, 0x3 ;  /* 0x0000003202020c11 */ /* 0x000fea000f8e18ff */
[----:B------:R-:W-:Y:S05]  /*8f50*/  @P0 VIADD R3, R2, 0x130 ;  /* 0x0000013002030836 */ /* 0x000fea0000000000 */
[----:B------:R-:W-:Y:S04]  /*8f60*/  @P0 PRMT R3, R92, 0x654, R3 ;  /* 0x000006545c030816 */ /* 0x000fe80000000003 */
[----:B------:R2:W-:Y:S03]  /*8f70*/  @P0 SYNCS.ARRIVE.TRANS64.RED.A1T0 RZ, [R3+URZ], RZ ;  /* 0x000000ff03ff09a7 */ /* 0x0005e600081004ff */
.L_x_138:
[----:B------:R-:W-:Y:S01]  /*8f80*/  LOP3.LUT P0, RZ, R62, 0x1, RZ, 0xc0, !PT ;  /* 0x000000013eff7812 */ /* 0x000fe2000780c0ff */
[----:B------:R-:W-:Y:S01]  /*8f90*/  UIADD3 UR53, UPT, UPT, UR53, 0x4, URZ ;  /* 0x0000000435357890 */ /* 0x000fe2000fffe0ff */
[C---:B------:R-:W-:Y:S01]  /*8fa0*/  ISETP.NE.AND P1, PT, R0.reuse, 0x2, PT ;  /* 0x000000020000780c */ /* 0x040fe20003f25270 */
[----:B------:R-:W-:Y:S01]  /*8fb0*/  UMOV UR45, UR52 ;  /* 0x00000034002d7c82 */ /* 0x000fe20008000000 */
[----:B------:R-:W-:Y:S01]  /*8fc0*/  LOP3.LUT R69, R69, 0x1, RZ, 0x3c, !PT ;  /* 0x0000000145457812 */ /* 0x000fe200078e3cff */
[----:B------:R-:W-:Y:S01]  /*8fd0*/  IMAD.IADD R19, R29, 0x1, R58 ;  /* 0x000000011d137824 */ /* 0x000fe200078e023a */
[----:B--2---:R-:W-:Y:S01]  /*8fe0*/  SEL R3, RZ, 0x1, P1 ;  /* 0x00000001ff037807 */ /* 0x004fe20000800000 */
[----:B------:R-:W-:Y:S01]  /*8ff0*/  IMAD.IADD R21, R31, 0x1, R64 ;  /* 0x000000011f157824 */ /* 0x000fe200078e0240 */
[----:B------:R-:W-:Y:S02]  /*9000*/  SEL R30, R0, RZ, P1 ;  /* 0x000000ff001e7207 */ /* 0x000fe40000800000 */
[----:B------:R-:W-:Y:S03]  /*9010*/  LOP3.LUT R70, R70, R3, RZ, 0x3c, !PT ;  /* 0x0000000346467212 */ /* 0x000fe600078e3cff */
[----:B------:R-:W-:Y:S05]  /*9020*/  @P0 BRA `(.L_x_139) ;  /* 0xffffffcc00740947 */ /* 0x000fea000383ffff */
[----:B------:R-:W-:-:S09]  /*9030*/  UISETP.NE.AND UP0, UPT, UR49, URZ, UPT ;  /* 0x000000ff3100728c */ /* 0x000fd2000bf05270 */
[----:B------:R-:W-:Y:S05]  /*9040*/  BRA.U !UP0, `(.L_x_140) ;  /* 0x0000000108487547 */ /* 0x000fea000b800000 */
[----:B------:R-:W2:Y:S02]  /*9050*/  LDCU.64 UR4, c[0x0][0x890] ;  /* 0x00011200ff0477ac */ /* 0x000ea40008000a00 */
[----:B--2---:R-:W-:-:S04]  /*9060*/  UISETP.NE.U32.AND UP0, UPT, UR4, URZ, UPT ;  /* 0x000000ff0400728c */ /* 0x004fc8000bf05070 */
[----:B------:R-:W-:-:S09]  /*9070*/  UISETP.NE.AND.EX UP0, UPT, UR5, URZ, UPT, UP0 ;  /* 0x000000ff0500728c */ /* 0x000fd2000bf05300 */
[----:B------:R-:W-:Y:S05]  /*9080*/  BRA.U UP0, `(.L_x_141) ;  /* 0x00000001000c7547 */ /* 0x000fea000b800000 */
[----:B------:R-:W-:-:S13]  /*9090*/  FSETP.NEU.AND P0, PT, R35, RZ, PT ;  /* 0x000000ff2300720b */ /* 0x000fda0003f0d000 */
[----:B------:R-:W-:Y:S05]  /*90a0*/  @!P0 EXIT ;  /* 0x000000000000894d */ /* 0x000fea0003800000 */
[----:B------:R-:W-:Y:S05]  /*90b0*/  BRA `(.L_x_140) ;  /* 0x00000000002c7947 */ /* 0x000fea0003800000 */
.L_x_141:
[----:B------:R-:W-:Y:S01]  /*90c0*/  ISETP.NE.AND P0, PT, R78, RZ, PT ;  /* 0x000000ff4e00720c */ /* 0x000fe20003f05270 */
[----:B------:R-:W-:-:S12]  /*90d0*/  BSSY.RECONVERGENT B0, `(.L_x_140) ;  /* 0x0000009000007945 */ /* 0x000fd80003800200 */
[----:B------:R-:W-:Y:S05]  /*90e0*/  @P0 BRA `(.L_x_142) ;  /* 0x0000000000140947 */ /* 0x000fea0003800000 */
[----:B------:R-:W2:Y:S02]  /*90f0*/  LDCU.64 UR4, c[0x0][0x888] ;  /* 0x00011100ff0477ac */ /* 0x000ea40008000a00 */
[----:B--2---:R-:W-:-:S04]  /*9100*/  ISETP.NE.U32.AND P0, PT, RZ, UR4, PT ;  /* 0x00000004ff007c0c */ /* 0x004fc8000bf05070 */
[----:B------:R-:W-:-:S13]  /*9110*/  ISETP.NE.AND.EX P0, PT, RZ, UR5, PT, P0 ;  /* 0x00000005ff007c0c */ /* 0x000fda000bf05300 */
[----:B------:R-:W-:Y:S05]  /*9120*/  @!P0 EXIT ;  /* 0x000000000000894d */ /* 0x000fea0003800000 */
[----:B------:R-:W-:Y:S05]  /*9130*/  BRA `(.L_x_143) ;  /* 0x0000000000087947 */ /* 0x000fea0003800000 */
.L_x_142:
[----:B------:R-:W-:-:S13]  /*9140*/  FSETP.NEU.AND P0, PT, R35, RZ, PT ;  /* 0x000000ff2300720b */ /* 0x000fda0003f0d000 */
[----:B------:R-:W-:Y:S05]  /*9150*/  @!P0 EXIT ;  /* 0x000000000000894d */ /* 0x000fea0003800000 */
.L_x_143:
[----:B------:R-:W-:Y:S05]  /*9160*/  BSYNC.RECONVERGENT B0 ;  /* 0x0000000000007941 */ /* 0x000fea0003800200 */
.L_x_140:
[----:B------:R-:W-:Y:S01]  /*9170*/  ULEA UR4, UR54, UR50, 0x3 ;  /* 0x0000003236047291 */ /* 0x000fe2000f8e18ff */
[----:B------:R-:W-:-:S04]  /*9180*/  DEPBAR.LE SB0, 0x0 ;  /* 0x000080000000791a */ /* 0x000fc80000000000 */
[----:B------:R-:W-:-:S04]  /*9190*/  UIADD3 UR4, UPT, UPT, UR4, 0x130, URZ ;  /* 0x0000013004047890 */ /* 0x000fc8000fffe0ff */
[----:B------:R-:W-:-:S09]  /*91a0*/  UPRMT UR4, UR48, 0x654, UR4 ;  /* 0x0000065430047896 */ /* 0x000fd20008000004 */
[----:B------:R-:W-:Y:S01]  /*91b0*/  SYNCS.ARRIVE.TRANS64.RED.A1T0 RZ, [UR4], RZ ;  /* 0x000000ffffff79a7 */ /* 0x000fe20008100404 */
[----:B------:R-:W-:Y:S05]  /*91c0*/  EXIT ;  /* 0x000000000000794d */ /* 0x000fea0003800000 */
.L_x_25:
[----:B------:R-:W-:Y:S07]  /*91d0*/  MOV R3, UR37 ;  /* 0x0000002500037c02 */ /* 0x000fee0008000f00 */
.L_x_144:
[----:B--2---:R2:W3:Y:S02]  /*91e0*/  SYNCS.PHASECHK.TRANS64.TRYWAIT P0, [R3+URZ+0x88], R6 ;  /* 0x00008806030075a7 */ /* 0x0044e400080011ff */
[----:B---3--:R-:W-:Y:S05]  /*91f0*/  @!P0 NANOSLEEP.SYNCS 0x989680 ;  /* 0x009896800000895d */ /* 0x008fea0003900000 */
[----:B------:R-:W3:Y:S02]  /*9200*/  @!P0 SYNCS.PHASECHK.TRANS64 P0, [R3+URZ+0x88], R6 ;  /* 0x00008806030085a7 */ /* 0x000ee400080010ff */
[----:B---3--:R-:W-:Y:S05]  /*9210*/  @!P0 BRA `(.L_x_144) ;  /* 0xfffffffc00f08947 */ /* 0x008fea000383ffff */
[----:B------:R-:W-:Y:S05]  /*9220*/  BRA `(.L_x_24) ;  /* 0xffffff8800b07947 */ /* 0x000fea000383ffff */
.L_x_32:
[----:B------:R-:W-:Y:S07]  /*9230*/  MOV R3, UR41 ;  /* 0x0000002900037c02 */ /* 0x000fee0008000f00 */
.L_x_145:
[----:B--2---:R2:W1:Y:S02]  /*9240*/  SYNCS.PHASECHK.TRANS64.TRYWAIT P0, [R3+URZ+0x88], R6 ;  /* 0x00008806030075a7 */ /* 0x00446400080011ff */
[----:B-1----:R-:W-:Y:S05]  /*9250*/  @!P0 NANOSLEEP.SYNCS 0x989680 ;  /* 0x009896800000895d */ /* 0x002fea0003900000 */
[----:B------:R-:W1:Y:S02]  /*9260*/  @!P0 SYNCS.PHASECHK.TRANS64 P0, [R3+URZ+0x88], R6 ;  /* 0x00008806030085a7 */ /* 0x000e6400080010ff */
[----:B-1----:R-:W-:Y:S05]  /*9270*/  @!P0 BRA `(.L_x_145) ;  /* 0xfffffffc00f08947 */ /* 0x002fea000383ffff */
[----:B------:R-:W-:Y:S05]  /*9280*/  BRA `(.L_x_31) ;  /* 0xffffff90000c7947 */ /* 0x000fea000383ffff */
.L_x_37:
[----:B-1----:R-:W-:-:S07]  /*9290*/  MOV R2, UR35 ;  /* 0x0000002300027c02 */ /* 0x002fce0008000f00 */
.L_x_146:
[----:B-1----:R1:W3:Y:S02]  /*92a0*/  SYNCS.PHASECHK.TRANS64.TRYWAIT P0, [R2+URZ+0x160], R3 ;  /* 0x00016003020075a7 */ /* 0x0022e400080011ff */
[----:B---3--:R-:W-:Y:S05]  /*92b0*/  @!P0 NANOSLEEP.SYNCS 0x989680 ;  /* 0x009896800000895d */ /* 0x008fea0003900000 */
[----:B------:R-:W3:Y:S02]  /*92c0*/  @!P0 SYNCS.PHASECHK.TRANS64 P0, [R2+URZ+0x160], R3 ;  /* 0x00016003020085a7 */ /* 0x000ee400080010ff */
[----:B---3--:R-:W-:Y:S05]  /*92d0*/  @!P0 BRA `(.L_x_146) ;  /* 0xfffffffc00f08947 */ /* 0x008fea000383ffff */
[----:B------:R-:W-:Y:S05]  /*92e0*/  BRA `(.L_x_147) ;  /* 0xffffff9400147947 */ /* 0x000fea000383ffff */
.L_x_41:
[----:B------:R-:W-:-:S07]  /*92f0*/  MOV R0, UR4 ;  /* 0x0000000400007c02 */ /* 0x000fce0008000f00 */
.L_x_148:
[----:B-1----:R1:W2:Y:S02]  /*9300*/  SYNCS.PHASECHK.TRANS64.TRYWAIT P0, [R0+URZ], R3 ;  /* 0x00000003000075a7 */ /* 0x0022a400080011ff */
[----:B--2---:R-:W-:Y:S05]  /*9310*/  @!P0 NANOSLEEP.SYNCS 0x989680 ;  /* 0x009896800000895d */ /* 0x004fea0003900000 */
[----:B------:R-:W2:Y:S02]  /*9320*/  @!P0 SYNCS.PHASECHK.TRANS64 P0, [R0+URZ], R3 ;  /* 0x00000003000085a7 */ /* 0x000ea400080010ff */
[----:B--2---:R-:W-:Y:S05]  /*9330*/  @!P0 BRA `(.L_x_148) ;  /* 0xfffffffc00f08947 */ /* 0x004fea000383ffff */
[----:B------:R-:W-:Y:S05]  /*9340*/  BRA `(.L_x_149) ;  /* 0xffffff9800647947 */ /* 0x000fea000383ffff */
.L_x_42:
[----:B------:R-:W-:-:S07]  /*9350*/  MOV R0, UR4 ;  /* 0x0000000400007c02 */ /* 0x000fce0008000f00 */
.L_x_150:
[----:B-1----:R1:W2:Y:S02]  /*9360*/  SYNCS.PHASECHK.TRANS64.TRYWAIT P0, [R0+URZ], R3 ;  /* 0x00000003000075a7 */ /* 0x0022a400080011ff */
[----:B--2---:R-:W-:Y:S05]  /*9370*/  @!P0 NANOSLEEP.SYNCS 0x989680 ;  /* 0x009896800000895d */ /* 0x004fea0003900000 */
[----:B------:R-:W2:Y:S02]  /*9380*/  @!P0 SYNCS.PHASECHK.TRANS64 P0, [R0+URZ], R3 ;  /* 0x00000003000085a7 */ /* 0x000ea400080010ff */
[----:B--2---:R-:W-:Y:S05]  /*9390*/  @!P0 BRA `(.L_x_150) ;  /* 0xfffffffc00f08947 */ /* 0x004fea000383ffff */
[----:B------:R-:W-:Y:S05]  /*93a0*/  BRA `(.L_x_151) ;  /* 0xffffff9800707947 */ /* 0x000fea000383ffff */
.L_x_43:
[----:B------:R-:W-:-:S07]  /*93b0*/  MOV R0, UR4 ;  /* 0x0000000400007c02 */ /* 0x000fce0008000f00 */
.L_x_152:
[----:B-1----:R1:W2:Y:S02]  /*93c0*/  SYNCS.PHASECHK.TRANS64.TRYWAIT P0, [R0+URZ], R3 ;  /* 0x00000003000075a7 */ /* 0x0022a400080011ff */
[----:B--2---:R-:W-:Y:S05]  /*93d0*/  @!P0 NANOSLEEP.SYNCS 0x989680 ;  /* 0x009896800000895d */ /* 0x004fea0003900000 */
[----:B------:R-:W2:Y:S02]  /*93e0*/  @!P0 SYNCS.PHASECHK.TRANS64 P0, [R0+URZ], R3 ;  /* 0x00000003000085a7 */ /* 0x000ea400080010ff */
[----:B--2---:R-:W-:Y:S05]  /*93f0*/  @!P0 BRA `(.L_x_152) ;  /* 0xfffffffc00f08947 */ /* 0x004fea000383ffff */
[----:B------:R-:W-:Y:S05]  /*9400*/  BRA `(.L_x_153) ;  /* 0xffffff98007c7947 */ /* 0x000fea000383ffff */
.L_x_44:
[----:B------:R-:W-:-:S07]  /*9410*/  MOV R0, UR4 ;  /* 0x0000000400007c02 */ /* 0x000fce0008000f00 */
.L_x_154:
[----:B-1----:R1:W2:Y:S02]  /*9420*/  SYNCS.PHASECHK.TRANS64.TRYWAIT P0, [R0+URZ], R3 ;  /* 0x00000003000075a7 */ /* 0x0022a400080011ff */
[----:B--2---:R-:W-:Y:S05]  /*9430*/  @!P0 NANOSLEEP.SYNCS 0x989680 ;  /* 0x009896800000895d */ /* 0x004fea0003900000 */
[----:B------:R-:W2:Y:S02]  /*9440*/  @!P0 SYNCS.PHASECHK.TRANS64 P0, [R0+URZ], R3 ;  /* 0x00000003000085a7 */ /* 0x000ea400080010ff */
[----:B--2---:R-:W-:Y:S05]  /*9450*/  @!P0 BRA `(.L_x_154) ;  /* 0xfffffffc00f08947 */ /* 0x004fea000383ffff */
[----:B------:R-:W-:Y:S05]  /*9460*/  BRA `(.L_x_155) ;  /* 0xffffff9800887947 */ /* 0x000fea000383ffff */
.L_x_45:
[----:B------:R-:W-:-:S07]  /*9470*/  MOV R0, UR4 ;  /* 0x0000000400007c02 */ /* 0x000fce0008000f00 */
.L_x_156:
[----:B-1----:R1:W2:Y:S02]  /*9480*/  SYNCS.PHASECHK.TRANS64.TRYWAIT P0, [R0+URZ], R3 ;  /* 0x00000003000075a7 */ /* 0x0022a400080011ff */
[----:B--2---:R-:W-:Y:S05]  /*9490*/  @!P0 NANOSLEEP.SYNCS 0x989680 ;  /* 0x009896800000895d */ /* 0x004fea0003900000 */
[----:B------:R-:W2:Y:S02]  /*94a0*/  @!P0 SYNCS.PHASECHK.TRANS64 P0, [R0+URZ], R3 ;  /* 0x00000003000085a7 */ /* 0x000ea400080010ff */
[----:B--2---:R-:W-:Y:S05]  /*94b0*/  @!P0 BRA `(.L_x_156) ;  /* 0xfffffffc00f08947 */ /* 0x004fea000383ffff */
[----:B------:R-:W-:Y:S05]  /*94c0*/  BRA `(.L_x_157) ;  /* 0xffffff9800947947 */ /* 0x000fea000383ffff */
.L_x_46:
[----:B------:R-:W-:-:S07]  /*94d0*/  MOV R0, UR4 ;  /* 0x0000000400007c02 */ /* 0x000fce0008000f00 */
.L_x_158:
[----:B-1----:R1:W2:Y:S02]  /*94e0*/  SYNCS.PHASECHK.TRANS64.TRYWAIT P0, [R0+URZ], R3 ;  /* 0x00000003000075a7 */ /* 0x0022a400080011ff */
[----:B--2---:R-:W-:Y:S05]  /*94f0*/  @!P0 NANOSLEEP.SYNCS 0x989680 ;  /* 0x009896800000895d */ /* 0x004fea0003900000 */
[----:B------:R-:W2:Y:S02]  /*9500*/  @!P0 SYNCS.PHASECHK.TRANS64 P0, [R0+URZ], R3 ;  /* 0x00000003000085a7 */ /* 0x000ea400080010ff */
[----:B--2---:R-:W-:Y:S05]  /*9510*/  @!P0 BRA `(.L_x_158) ;  /* 0xfffffffc00f08947 */ /* 0x004fea000383ffff */
[----:B------:R-:W-:Y:S05]  /*9520*/  BRA `(.L_x_159) ;  /* 0xffffff9800a07947 */ /* 0x000fea000383ffff */
.L_x_47:
[----:B------:R-:W-:-:S07]  /*9530*/  MOV R0, UR4 ;  /* 0x0000000400007c02 */ /* 0x000fce0008000f00 */
.L_x_160:
[----:B-1----:R1:W2:Y:S02]  /*9540*/  SYNCS.PHASECHK.TRANS64.TRYWAIT P0, [R0+URZ], R3 ;  /* 0x00000003000075a7 */ /* 0x0022a400080011ff */
[----:B--2---:R-:W-:Y:S05]  /*9550*/  @!P0 NANOSLEEP.SYNCS 0x989680 ;  /* 0x009896800000895d */ /* 0x004fea0003900000 */
[----:B------:R-:W2:Y:S02]  /*9560*/  @!P0 SYNCS.PHASECHK.TRANS64 P0, [R0+URZ], R3 ;  /* 0x00000003000085a7 */ /* 0x000ea400080010ff */
[----:B--2---:R-:W-:Y:S05]  /*9570*/  @!P0 BRA `(.L_x_160) ;  /* 0xfffffffc00f08947 */ /* 0x004fea000383ffff */
[----:B------:R-:W-:Y:S05]  /*9580*/  BRA `(.L_x_161) ;  /* 0xffffff9800ac7947 */ /* 0x000fea000383ffff */
.L_x_48:
[----:B------:R-:W-:-:S07]  /*9590*/  MOV R0, UR4 ;  /* 0x0000000400007c02 */ /* 0x000fce0008000f00 */
.L_x_162:
[----:B-1----:R1:W2:Y:S02]  /*95a0*/  SYNCS.PHASECHK.TRANS64.TRYWAIT P0, [R0+URZ], R3 ;  /* 0x00000003000075a7 */ /* 0x0022a400080011ff */
[----:B--2---:R-:W-:Y:S05]  /*95b0*/  @!P0 NANOSLEEP.SYNCS 0x989680 ;  /* 0x009896800000895d */ /* 0x004fea0003900000 */
[----:B------:R-:W2:Y:S02]  /*95c0*/  @!P0 SYNCS.PHASECHK.TRANS64 P0, [R0+URZ], R3 ;  /* 0x00000003000085a7 */ /* 0x000ea400080010ff */
[----:B--2---:R-:W-:Y:S05]  /*95d0*/  @!P0 BRA `(.L_x_162) ;  /* 0xfffffffc00f08947 */ /* 0x004fea000383ffff */
[----:B------:R-:W-:Y:S05]  /*95e0*/  BRA `(.L_x_163) ;  /* 0xffffff9800b87947 */ /* 0x000fea000383ffff */
.L_x_49:
[----:B------:R-:W-:-:S07]  /*95f0*/  MOV R0, UR4 ;  /* 0x0000000400007c02 */ /* 0x000fce0008000f00 */
.L_x_164:
[----:B-1----:R1:W2:Y:S02]  /*9600*/  SYNCS.PHASECHK.TRANS64.TRYWAIT P0, [R0+URZ], R3 ;  /* 0x00000003000075a7 */ /* 0x0022a400080011ff */
[----:B--2---:R-:W-:Y:S05]  /*9610*/  @!P0 NANOSLEEP.SYNCS 0x989680 ;  /* 0x009896800000895d */ /* 0x004fea0003900000 */
[----:B------:R-:W2:Y:S02]  /*9620*/  @!P0 SYNCS.PHASECHK.TRANS64 P0, [R0+URZ], R3 ;  /* 0x00000003000085a7 */ /* 0x000ea400080010ff */
[----:B--2---:R-:W-:Y:S05]  /*9630*/  @!P0 BRA `(.L_x_164) ;  /* 0xfffffffc00f08947 */ /* 0x004fea000383ffff */
[----:B------:R-:W-:Y:S05]  /*9640*/  BRA `(.L_x_165) ;  /* 0xffffff9800c47947 */ /* 0x000fea000383ffff */
.L_x_50:
[----:B------:R-:W-:-:S07]  /*9650*/  MOV R0, UR4 ;  /* 0x0000000400007c02 */ /* 0x000fce0008000f00 */
.L_x_166:
[----:B-1----:R1:W2:Y:S02]  /*9660*/  SYNCS.PHASECHK.TRANS64.TRYWAIT P0, [R0+URZ], R3 ;  /* 0x00000003000075a7 */ /* 0x0022a400080011ff */
[----:B--2---:R-:W-:Y:S05]  /*9670*/  @!P0 NANOSLEEP.SYNCS 0x989680 ;  /* 0x009896800000895d */ /* 0x004fea0003900000 */
[----:B------:R-:W2:Y:S02]  /*9680*/  @!P0 SYNCS.PHASECHK.TRANS64 P0, [R0+URZ], R3 ;  /* 0x00000003000085a7 */ /* 0x000ea400080010ff */
[----:B--2---:R-:W-:Y:S05]  /*9690*/  @!P0 BRA `(.L_x_166) ;  /* 0xfffffffc00f08947 */ /* 0x004fea000383ffff */
[----:B------:R-:W-:Y:S05]  /*96a0*/  BRA `(.L_x_167) ;  /* 0xffffff9800d07947 */ /* 0x000fea000383ffff */
.L_x_51:
[----:B------:R-:W-:-:S07]  /*96b0*/  MOV R0, UR4 ;  /* 0x0000000400007c02 */ /* 0x000fce0008000f00 */
.L_x_168:
[----:B-1----:R1:W2:Y:S02]  /*96c0*/  SYNCS.PHASECHK.TRANS64.TRYWAIT P0, [R0+URZ], R3 ;  /* 0x00000003000075a7 */ /* 0x0022a400080011ff */
[----:B--2---:R-:W-:Y:S05]  /*96d0*/  @!P0 NANOSLEEP.SYNCS 0x989680 ;  /* 0x009896800000895d */ /* 0x004fea0003900000 */
[----:B------:R-:W2:Y:S02]  /*96e0*/  @!P0 SYNCS.PHASECHK.TRANS64 P0, [R0+URZ], R3 ;  /* 0x00000003000085a7 */ /* 0x000ea400080010ff */
[----:B--2---:R-:W-:Y:S05]  /*96f0*/  @!P0 BRA `(.L_x_168) ;  /* 0xfffffffc00f08947 */ /* 0x004fea000383ffff */
[----:B------:R-:W-:Y:S05]  /*9700*/  BRA `(.L_x_169) ;  /* 0xffffff9800dc7947 */ /* 0x000fea000383ffff */
.L_x_52:
[----:B------:R-:W-:-:S07]  /*9710*/  MOV R0, UR4 ;  /* 0x0000000400007c02 */ /* 0x000fce0008000f00 */
.L_x_170:
[----:B-1----:R1:W2:Y:S02]  /*9720*/  SYNCS.PHASECHK.TRANS64.TRYWAIT P0, [R0+URZ], R3 ;  /* 0x00000003000075a7 */ /* 0x0022a400080011ff */
[----:B--2---:R-:W-:Y:S05]  /*9730*/  @!P0 NANOSLEEP.SYNCS 0x989680 ;  /* 0x009896800000895d */ /* 0x004fea0003900000 */
[----:B------:R-:W2:Y:S02]  /*9740*/  @!P0 SYNCS.PHASECHK.TRANS64 P0, [R0+URZ], R3 ;  /* 0x00000003000085a7 */ /* 0x000ea400080010ff */
[----:B--2---:R-:W-:Y:S05]  /*9750*/  @!P0 BRA `(.L_x_170) ;  /* 0xfffffffc00f08947 */ /* 0x004fea000383ffff */
[----:B------:R-:W-:Y:S05]  /*9760*/  BRA `(.L_x_171) ;  /* 0xffffff9800e87947 */ /* 0x000fea000383ffff */
.L_x_53:
[----:B------:R-:W-:-:S07]  /*9770*/  MOV R0, UR4 ;  /* 0x0000000400007c02 */ /* 0x000fce0008000f00 */
.L_x_172:
[----:B-1----:R1:W2:Y:S02]  /*9780*/  SYNCS.PHASECHK.TRANS64.TRYWAIT P0, [R0+URZ], R3 ;  /* 0x00000003000075a7 */ /* 0x0022a400080011ff */
[----:B--2---:R-:W-:Y:S05]  /*9790*/  @!P0 NANOSLEEP.SYNCS 0x989680 ;  /* 0x009896800000895d */ /* 0x004fea0003900000 */
[----:B------:R-:W2:Y:S02]  /*97a0*/  @!P0 SYNCS.PHASECHK.TRANS64 P0, [R0+URZ], R3 ;  /* 0x00000003000085a7 */ /* 0x000ea400080010ff */
[----:B--2---:R-:W-:Y:S05]  /*97b0*/  @!P0 BRA `(.L_x_172) ;  /* 0xfffffffc00f08947 */ /* 0x004fea000383ffff */
[----:B------:R-:W-:Y:S05]  /*97c0*/  BRA `(.L_x_173) ;  /* 0xffffff9800f47947 */ /* 0x000fea000383ffff */
.L_x_54:
[----:B------:R-:W-:-:S07]  /*97d0*/  MOV R0, UR4 ;  /* 0x0000000400007c02 */ /* 0x000fce0008000f00 */
.L_x_174:
[----:B-1----:R1:W2:Y:S02]  /*97e0*/  SYNCS.PHASECHK.TRANS64.TRYWAIT P0, [R0+URZ], R3 ;  /* 0x00000003000075a7 */ /* 0x0022a400080011ff */
[----:B--2---:R-:W-:Y:S05]  /*97f0*/  @!P0 NANOSLEEP.SYNCS 0x989680 ;  /* 0x009896800000895d */ /* 0x004fea0003900000 */
[----:B------:R-:W2:Y:S02]  /*9800*/  @!P0 SYNCS.PHASECHK.TRANS64 P0, [R0+URZ], R3 ;  /* 0x00000003000085a7 */ /* 0x000ea400080010ff */
[----:B--2---:R-:W-:Y:S05]  /*9810*/  @!P0 BRA `(.L_x_174) ;  /* 0xfffffffc00f08947 */ /* 0x004fea000383ffff */
[----:B------:R-:W-:Y:S05]  /*9820*/  BRA `(.L_x_175) ;  /* 0xffffff9c00007947 */ /* 0x000fea000383ffff */
.L_x_55:
[----:B------:R-:W-:-:S07]  /*9830*/  MOV R0, UR4 ;  /* 0x0000000400007c02 */ /* 0x000fce0008000f00 */
.L_x_176:
[----:B-1----:R1:W2:Y:S02]  /*9840*/  SYNCS.PHASECHK.TRANS64.TRYWAIT P0, [R0+URZ], R3 ;  /* 0x00000003000075a7 */ /* 0x0022a400080011ff */
[----:B--2---:R-:W-:Y:S05]  /*9850*/  @!P0 NANOSLEEP.SYNCS 0x989680 ;  /* 0x009896800000895d */ /* 0x004fea0003900000 */
[----:B------:R-:W2:Y:S02]  /*9860*/  @!P0 SYNCS.PHASECHK.TRANS64 P0, [R0+URZ], R3 ;  /* 0x00000003000085a7 */ /* 0x000ea400080010ff */
[----:B--2---:R-:W-:Y:S05]  /*9870*/  @!P0 BRA `(.L_x_176) ;  /* 0xfffffffc00f08947 */ /* 0x004fea000383ffff */
[----:B------:R-:W-:Y:S05]  /*9880*/  BRA `(.L_x_177) ;  /* 0xffffff9c000c7947 */ /* 0x000fea000383ffff */
.L_x_56:
[----:B------:R-:W-:-:S07]  /*9890*/  MOV R0, UR4 ;  /* 0x0000000400007c02 */ /* 0x000fce0008000f00 */
.L_x_178:
[----:B-1----:R1:W2:Y:S02]  /*98a0*/  SYNCS.PHASECHK.TRANS64.TRYWAIT P0, [R0+URZ], R3 ;  /* 0x00000003000075a7 */ /* 0x0022a400080011ff */
[----:B--2---:R-:W-:Y:S05]  /*98b0*/  @!P0 NANOSLEEP.SYNCS 0x989680 ;  /* 0x009896800000895d */ /* 0x004fea0003900000 */
[----:B------:R-:W2:Y:S02]  /*98c0*/  @!P0 SYNCS.PHASECHK.TRANS64 P0, [R0+URZ], R3 ;  /* 0x00000003000085a7 */ /* 0x000ea400080010ff */
[----:B--2---:R-:W-:Y:S05]  /*98d0*/  @!P0 BRA `(.L_x_178) ;  /* 0xfffffffc00f08947 */ /* 0x004fea000383ffff */
[----:B------:R-:W-:Y:S05]  /*98e0*/  BRA `(.L_x_179) ;  /* 0xffffff9c00187947 */ /* 0x000fea000383ffff */
.L_x_59:
[----:B------:R-:W-:-:S07]  /*98f0*/  MOV R4, UR48 ;  /* 0x0000003000047c02 */ /* 0x000fce0008000f00 */
.L_x_180:
[----:B--2---:R2:W3:Y:S02]  /*9900*/  SYNCS.PHASECHK.TRANS64.TRYWAIT P1, [R4+URZ+0x168], R7 ;  /* 0x00016807040075a7 */ /* 0x0044e400080211ff */
[----:B---3--:R-:W-:Y:S05]  /*9910*/  @!P1 NANOSLEEP.SYNCS 0x989680 ;  /* 0x009896800000995d */ /* 0x008fea0003900000 */
[----:B------:R-:W3:Y:S02]  /*9920*/  @!P1 SYNCS.PHASECHK.TRANS64 P1, [R4+URZ+0x168], R7 ;  /* 0x00016807040095a7 */ /* 0x000ee400080210ff */
[----:B---3--:R-:W-:Y:S05]  /*9930*/  @!P1 BRA `(.L_x_180) ;  /* 0xfffffffc00f09947 */ /* 0x008fea000383ffff */
[----:B------:R-:W-:Y:S05]  /*9940*/  BRA `(.L_x_181) ;  /* 0xffffff9c007c7947 */ /* 0x000fea000383ffff */
.L_x_60:
[----:B--2---:R-:W-:-:S07]  /*9950*/  MOV R4, UR48 ;  /* 0x0000003000047c02 */ /* 0x004fce0008000f00 */
.L_x_182:
[----:B--2---:R2:W3:Y:S02]  /*9960*/  SYNCS.PHASECHK.TRANS64.TRYWAIT P1, [R4+URZ+0x160], R5 ;  /* 0x00016005040075a7 */ /* 0x0044e400080211ff */
[----:B---3--:R-:W-:Y:S05]  /*9970*/  @!P1 NANOSLEEP.SYNCS 0x989680 ;  /* 0x009896800000995d */ /* 0x008fea0003900000 */
[----:B------:R-:W3:Y:S02]  /*9980*/  @!P1 SYNCS.PHASECHK.TRANS64 P1, [R4+URZ+0x160], R5 ;  /* 0x00016005040095a7 */ /* 0x000ee400080210ff */
[----:B---3--:R-:W-:Y:S05]  /*9990*/  @!P1 BRA `(.L_x_182) ;  /* 0xfffffffc00f09947 */ /* 0x008fea000383ffff */
[----:B------:R-:W-:Y:S05]  /*99a0*/  BRA `(.L_x_183) ;  /* 0xffffff9c00847947 */ /* 0x000fea000383ffff */
.L_x_68:
[----:B------:R-:W-:-:S07]  /*99b0*/  MOV R0, UR7 ;  /* 0x0000000700007c02 */ /* 0x000fce0008000f00 */
.L_x_184:
[----:B---3--:R3:W4:Y:S02]  /*99c0*/  SYNCS.PHASECHK.TRANS64.TRYWAIT P0, [R0+URZ+0x160], R3 ;  /* 0x00016003000075a7 */ /* 0x00872400080011ff */
[----:B----4-:R-:W-:Y:S05]  /*99d0*/  @!P0 NANOSLEEP.SYNCS 0x989680 ;  /* 0x009896800000895d */ /* 0x010fea0003900000 */
[----:B------:R-:W4:Y:S02]  /*99e0*/  @!P0 SYNCS.PHASECHK.TRANS64 P0, [R0+URZ+0x160], R3 ;  /* 0x00016003000085a7 */ /* 0x000f2400080010ff */
[----:B----4-:R-:W-:Y:S05]  /*99f0*/  @!P0 BRA `(.L_x_184) ;  /* 0xfffffffc00f08947 */ /* 0x010fea000383ffff */
[----:B------:R-:W-:Y:S05]  /*9a00*/  BRA `(.L_x_185) ;  /* 0xffffffa000fc7947 */ /* 0x000fea000383ffff */
.L_x_69:
[----:B------:R-:W-:-:S07]  /*9a10*/  MOV R0, UR9 ;  /* 0x0000000900007c02 */ /* 0x000fce0008000f00 */
.L_x_186:
[----:B--2---:R2:W3:Y:S02]  /*9a20*/  SYNCS.PHASECHK.TRANS64.TRYWAIT P0, [R0+URZ+0x180], R3 ;  /* 0x00018003000075a7 */ /* 0x0044e400080011ff */
[----:B---3--:R-:W-:Y:S05]  /*9a30*/  @!P0 NANOSLEEP.SYNCS 0x989680 ;  /* 0x009896800000895d */ /* 0x008fea0003900000 */
[----:B------:R-:W3:Y:S02]  /*9a40*/  @!P0 SYNCS.PHASECHK.TRANS64 P0, [R0+URZ+0x180], R3 ;  /* 0x00018003000085a7 */ /* 0x000ee400080010ff */
[----:B---3--:R-:W-:Y:S05]  /*9a50*/  @!P0 BRA `(.L_x_186) ;  /* 0xfffffffc00f08947 */ /* 0x008fea000383ffff */
[----:B------:R-:W-:Y:S05]  /*9a60*/  BRA `(.L_x_187) ;  /* 0xffffffa400147947 */ /* 0x000fea000383ffff */
.L_x_72:
[----:B--2---:R-:W-:Y:S07]  /*9a70*/  MOV R0, UR8 ;  /* 0x0000000800007c02 */ /* 0x004fee0008000f00 */
.L_x_188:
[----:B--2---:R2:W3:Y:S02]  /*9a80*/  SYNCS.PHASECHK.TRANS64.TRYWAIT P0, [R0+URZ], R9 ;  /* 0x00000009000075a7 */ /* 0x0044e400080011ff */
[----:B---3--:R-:W-:Y:S05]  /*9a90*/  @!P0 NANOSLEEP.SYNCS 0x989680 ;  /* 0x009896800000895d */ /* 0x008fea0003900000 */
[----:B------:R-:W3:Y:S02]  /*9aa0*/  @!P0 SYNCS.PHASECHK.TRANS64 P0, [R0+URZ], R9 ;  /* 0x00000009000085a7 */ /* 0x000ee400080010ff */
[----:B---3--:R-:W-:Y:S05]  /*9ab0*/  @!P0 BRA `(.L_x_188) ;  /* 0xfffffffc00f08947 */ /* 0x008fea000383ffff */
[----:B------:R-:W-:Y:S05]  /*9ac0*/  BRA `(.L_x_71) ;  /* 0xffffffa400447947 */ /* 0x000fea000383ffff */
.L_x_75:
[----:B------:R-:W-:-:S07]  /*9ad0*/  MOV R0, UR5 ;  /* 0x0000000500007c02 */ /* 0x000fce0008000f00 */
.L_x_189:
[----:B--2---:R2:W4:Y:S02]  /*9ae0*/  SYNCS.PHASECHK.TRANS64.TRYWAIT P0, [R0+URZ], R3 ;  /* 0x00000003000075a7 */ /* 0x00452400080011ff */
[----:B----4-:R-:W-:Y:S05]  /*9af0*/  @!P0 NANOSLEEP.SYNCS 0x989680 ;  /* 0x009896800000895d */ /* 0x010fea0003900000 */
[----:B------:R-:W4:Y:S02]  /*9b00*/  @!P0 SYNCS.PHASECHK.TRANS64 P0, [R0+URZ], R3 ;  /* 0x00000003000085a7 */ /* 0x000f2400080010ff */
[----:B----4-:R-:W-:Y:S05]  /*9b10*/  @!P0 BRA `(.L_x_189) ;  /* 0xfffffffc00f08947 */ /* 0x010fea000383ffff */
[----:B------:R-:W-:Y:S05]  /*9b20*/  BRA `(.L_x_190) ;  /* 0xffffffa800087947 */ /* 0x000fea000383ffff */
.L_x_76:
[----:B------:R-:W-:-:S07]  /*9b30*/  MOV R0, UR6 ;  /* 0x0000000600007c02 */ /* 0x000fce0008000f00 */
.L_x_191:
[----:B--2---:R2:W4:Y:S02]  /*9b40*/  SYNCS.PHASECHK.TRANS64.TRYWAIT P0, [R0+URZ], R3 ;  /* 0x00000003000075a7 */ /* 0x00452400080011ff */
[----:B----4-:R-:W-:Y:S05]  /*9b50*/  @!P0 NANOSLEEP.SYNCS 0x989680 ;  /* 0x009896800000895d */ /* 0x010fea0003900000 */
[----:B------:R-:W4:Y:S02]  /*9b60*/  @!P0 SYNCS.PHASECHK.TRANS64 P0, [R0+URZ], R3 ;  /* 0x00000003000085a7 */ /* 0x000f2400080010ff */
[----:B----4-:R-:W-:Y:S05]  /*9b70*/  @!P0 BRA `(.L_x_191) ;  /* 0xfffffffc00f08947 */ /* 0x010fea000383ffff */
[----:B------:R-:W-:Y:S05]  /*9b80*/  BRA `(.L_x_192) ;  /* 0xffffffa800147947 */ /* 0x000fea000383ffff */
.L_x_81:
[----:B------:R-:W-:Y:S07]  /*9b90*/  MOV R3, UR15 ;  /* 0x0000000f00037c02 */ /* 0x000fee0008000f00 */
.L_x_193:
[----:B--2---:R2:W3:Y:S02]  /*9ba0*/  SYNCS.PHASECHK.TRANS64.TRYWAIT P2, [R3+URZ+0x160], R0 ;  /* 0x00016000030075a7 */ /* 0x0044e400080411ff */
[----:B---3--:R-:W-:Y:S05]  /*9bb0*/  @!P2 NANOSLEEP.SYNCS 0x989680 ;  /* 0x009896800000a95d */ /* 0x008fea0003900000 */
[----:B------:R-:W3:Y:S02]  /*9bc0*/  @!P2 SYNCS.PHASECHK.TRANS64 P2, [R3+URZ+0x160], R0 ;  /* 0x000160000300a5a7 */ /* 0x000ee400080410ff */
[----:B---3--:R-:W-:Y:S05]  /*9bd0*/  @!P2 BRA `(.L_x_193) ;  /* 0xfffffffc00f0a947 */ /* 0x008fea000383ffff */
[----:B------:R-:W-:Y:S05]  /*9be0*/  BRA `(.L_x_194) ;  /* 0xffffffac00bc7947 */ /* 0x000fea000383ffff */
.L_x_84:
[----:B------:R-:W-:Y:S07]  /*9bf0*/  MOV R0, UR15 ;  /* 0x0000000f00007c02 */ /* 0x000fee0008000f00 */
.L_x_195:
[----:B--2---:R2:W3:Y:S02]  /*9c00*/  SYNCS.PHASECHK.TRANS64.TRYWAIT P0, [R0+URZ+0x158], R3 ;  /* 0x00015803000075a7 */ /* 0x0044e400080011ff */
[----:B---3--:R-:W-:Y:S05]  /*9c10*/  @!P0 NANOSLEEP.SYNCS 0x989680 ;  /* 0x009896800000895d */ /* 0x008fea0003900000 */
[----:B------:R-:W3:Y:S02]  /*9c20*/  @!P0 SYNCS.PHASECHK.TRANS64 P0, [R0+URZ+0x158], R3 ;  /* 0x00015803000085a7 */ /* 0x000ee400080010ff */
[----:B---3--:R-:W-:Y:S05]  /*9c30*/  @!P0 BRA `(.L_x_195) ;  /* 0xfffffffc00f08947 */ /* 0x008fea000383ffff */
[----:B------:R-:W-:Y:S05]  /*9c40*/  BRA `(.L_x_83) ;  /* 0xffffffb000cc7947 */ /* 0x000fea000383ffff */
.L_x_87:
[----:B------:R-:W-:Y:S07]  /*9c50*/  MOV R3, UR15 ;  /* 0x0000000f00037c02 */ /* 0x000fee0008000f00 */
.L_x_196:
[----:B-1----:R1:W2:Y:S02]  /*9c60*/  SYNCS.PHASECHK.TRANS64.TRYWAIT P0, [R3+URZ+0x130], R12 ;  /* 0x0001300c030075a7 */ /* 0x0022a400080011ff */
[----:B--2---:R-:W-:Y:S05]  /*9c70*/  @!P0 NANOSLEEP.SYNCS 0x989680 ;  /* 0x009896800000895d */ /* 0x004fea0003900000 */
[----:B------:R-:W2:Y:S02]  /*9c80*/  @!P0 SYNCS.PHASECHK.TRANS64 P0, [R3+URZ+0x130], R12 ;  /* 0x0001300c030085a7 */ /* 0x000ea400080010ff */
[----:B--2---:R-:W-:Y:S05]  /*9c90*/  @!P0 BRA `(.L_x_196) ;  /* 0xfffffffc00f08947 */ /* 0x004fea000383ffff */
[----:B------:R-:W-:Y:S05]  /*9ca0*/  BRA `(.L_x_197) ;  /* 0xffffffb400847947 */ /* 0x000fea000383ffff */
.L_x_88:
[----:B-1----:R-:W-:Y:S07]  /*9cb0*/  MOV R3, UR15 ;  /* 0x0000000f00037c02 */ /* 0x002fee0008000f00 */
.L_x_198:
[----:B-1----:R1:W2:Y:S02]  /*9cc0*/  SYNCS.PHASECHK.TRANS64.TRYWAIT P0, [R3+URZ+0x138], R12 ;  /* 0x0001380c030075a7 */ /* 0x0022a400080011ff */
[----:B--2---:R-:W-:Y:S05]  /*9cd0*/  @!P0 NANOSLEEP.SYNCS 0x989680 ;  /* 0x009896800000895d */ /* 0x004fea0003900000 */
[----:B------:R-:W2:Y:S02]  /*9ce0*/  @!P0 SYNCS.PHASECHK.TRANS64 P0, [R3+URZ+0x138], R12 ;  /* 0x0001380c030085a7 */ /* 0x000ea400080010ff */
[----:B--2---:R-:W-:Y:S05]  /*9cf0*/  @!P0 BRA `(.L_x_198) ;  /* 0xfffffffc00f08947 */ /* 0x004fea000383ffff */
[----:B------:R-:W-:Y:S05]  /*9d00*/  BRA `(.L_x_199) ;  /* 0xffffffb400bc7947 */ /* 0x000fea000383ffff */
.L_x_89:
[----:B-1----:R-:W-:Y:S07]  /*9d10*/  MOV R3, UR15 ;  /* 0x0000000f00037c02 */ /* 0x002fee0008000f00 */
.L_x_200:
[----:B-1----:R1:W2:Y:S02]  /*9d20*/  SYNCS.PHASECHK.TRANS64.TRYWAIT P0, [R3+URZ+0x140], R12 ;  /* 0x0001400c030075a7 */ /* 0x0022a400080011ff */
[----:B--2---:R-:W-:Y:S05]  /*9d30*/  @!P0 NANOSLEEP.SYNCS 0x989680 ;  /* 0x009896800000895d */ /* 0x004fea0003900000 */
[----:B------:R-:W2:Y:S02]  /*9d40*/  @!P0 SYNCS.PHASECHK.TRANS64 P0, [R3+URZ+0x140], R12 ;  /* 0x0001400c030085a7 */ /* 0x000ea400080010ff */
[----:B--2---:R-:W-:Y:S05]  /*9d50*/  @!P0 BRA `(.L_x_200) ;  /* 0xfffffffc00f08947 */ /* 0x004fea000383ffff */
[----:B------:R-:W-:Y:S05]  /*9d60*/  BRA `(.L_x_201) ;  /* 0xffffffb800047947 */ /* 0x000fea000383ffff */
.L_x_90:
[----:B------:R-:W-:Y:S07]  /*9d70*/  MOV R3, UR15 ;  /* 0x0000000f00037c02 */ /* 0x000fee0008000f00 */
.L_x_202:
[----:B-1----:R1:W2:Y:S02]  /*9d80*/  SYNCS.PHASECHK.TRANS64.TRYWAIT P0, [R3+URZ+0x148], R12 ;  /* 0x0001480c030075a7 */ /* 0x0022a400080011ff */
[----:B--2---:R-:W-:Y:S05]  /*9d90*/  @!P0 NANOSLEEP.SYNCS 0x989680 ;  /* 0x009896800000895d */ /* 0x004fea0003900000 */
[----:B------:R-:W2:Y:S02]  /*9da0*/  @!P0 SYNCS.PHASECHK.TRANS64 P0, [R3+URZ+0x148], R12 ;  /* 0x0001480c030085a7 */ /* 0x000ea400080010ff */
[----:B--2---:R-:W-:Y:S05]  /*9db0*/  @!P0 BRA `(.L_x_202) ;  /* 0xfffffffc00f08947 */ /* 0x004fea000383ffff */
[----:B------:R-:W-:Y:S05]  /*9dc0*/  BRA `(.L_x_203) ;  /* 0xffffffb8008c7947 */ /* 0x000fea000383ffff */
.L_x_92:
[----:B------:R-:W-:-:S07]  /*9dd0*/  MOV R0, UR15 ;  /* 0x0000000f00007c02 */ /* 0x000fce0008000f00 */
.L_x_204:
[----:B-1----:R1:W2:Y:S02]  /*9de0*/  SYNCS.PHASECHK.TRANS64.TRYWAIT P0, [R0+URZ+0x130], R3 ;  /* 0x00013003000075a7 */ /* 0x0022a400080011ff */
[----:B--2---:R-:W-:Y:S05]  /*9df0*/  @!P0 NANOSLEEP.SYNCS 0x989680 ;  /* 0x009896800000895d */ /* 0x004fea0003900000 */
[----:B------:R-:W2:Y:S02]  /*9e00*/  @!P0 SYNCS.PHASECHK.TRANS64 P0, [R0+URZ+0x130], R3 ;  /* 0x00013003000085a7 */ /* 0x000ea400080010ff */
[----:B--2---:R-:W-:Y:S05]  /*9e10*/  @!P0 BRA `(.L_x_204) ;  /* 0xfffffffc00f08947 */ /* 0x004fea000383ffff */
[----:B------:R-:W-:Y:S05]  /*9e20*/  BRA `(.L_x_205) ;  /* 0xffffffb800f47947 */ /* 0x000fea000383ffff */
.L_x_93:
[----:B-1----:R-:W-:-:S07]  /*9e30*/  MOV R0, UR15 ;  /* 0x0000000f00007c02 */ /* 0x002fce0008000f00 */
.L_x_206:
[----:B-1----:R1:W2:Y:S02]  /*9e40*/  SYNCS.PHASECHK.TRANS64.TRYWAIT P0, [R0+URZ+0x138], R3 ;  /* 0x00013803000075a7 */ /* 0x0022a400080011ff */
[----:B--2---:R-:W-:Y:S05]  /*9e50*/  @!P0 NANOSLEEP.SYNCS 0x989680 ;  /* 0x009896800000895d */ /* 0x004fea0003900000 */
[----:B------:R-:W2:Y:S02]  /*9e60*/  @!P0 SYNCS.PHASECHK.TRANS64 P0, [R0+URZ+0x138], R3 ;  /* 0x00013803000085a7 */ /* 0x000ea400080010ff */
[----:B--2---:R-:W-:Y:S05]  /*9e70*/  @!P0 BRA `(.L_x_206) ;  /* 0xfffffffc00f08947 */ /* 0x004fea000383ffff */
[----:B------:R-:W-:Y:S05]  /*9e80*/  BRA `(.L_x_207) ;  /* 0xffffffb800e47947 */ /* 0x000fea000383ffff */
.L_x_94:
[----:B-1----:R-:W-:-:S07]  /*9e90*/  MOV R0, UR15 ;  /* 0x0000000f00007c02 */ /* 0x002fce0008000f00 */
.L_x_208:
[----:B-1----:R1:W2:Y:S02]  /*9ea0*/  SYNCS.PHASECHK.TRANS64.TRYWAIT P0, [R0+URZ+0x140], R3 ;  /* 0x00014003000075a7 */ /* 0x0022a400080011ff */
[----:B--2---:R-:W-:Y:S05]  /*9eb0*/  @!P0 NANOSLEEP.SYNCS 0x989680 ;  /* 0x009896800000895d */ /* 0x004fea0003900000 */
[----:B------:R-:W2:Y:S02]  /*9ec0*/  @!P0 SYNCS.PHASECHK.TRANS64 P0, [R0+URZ+0x140], R3 ;  /* 0x00014003000085a7 */ /* 0x000ea400080010ff */
[----:B--2---:R-:W-:Y:S05]  /*9ed0*/  @!P0 BRA `(.L_x_208) ;  /* 0xfffffffc00f08947 */ /* 0x004fea000383ffff */
[----:B------:R-:W-:Y:S05]  /*9ee0*/  BRA `(.L_x_209) ;  /* 0xffffffb800d47947 */ /* 0x000fea000383ffff */
.L_x_96:
[----:B------:R-:W-:Y:S07]  /*9ef0*/  MOV R0, UR50 ;  /* 0x0000003200007c02 */ /* 0x000fee0008000f00 */
.L_x_210:
[----:B--2---:R2:W3:Y:S02]  /*9f00*/  SYNCS.PHASECHK.TRANS64.TRYWAIT P0, [R0+URZ+0x160], R3 ;  /* 0x00016003000075a7 */ /* 0x0044e400080011ff */
[----:B---3--:R-:W-:Y:S05]  /*9f10*/  @!P0 NANOSLEEP.SYNCS 0x989680 ;  /* 0x009896800000895d */ /* 0x008fea0003900000 */
[----:B------:R-:W3:Y:S02]  /*9f20*/  @!P0 SYNCS.PHASECHK.TRANS64 P0, [R0+URZ+0x160], R3 ;  /* 0x00016003000085a7 */ /* 0x000ee400080010ff */
[----:B---3--:R-:W-:Y:S05]  /*9f30*/  @!P0 BRA `(.L_x_210) ;  /* 0xfffffffc00f08947 */ /* 0x008fea000383ffff */
[----:B------:R-:W-:Y:S05]  /*9f40*/  BRA `(.L_x_211) ;  /* 0xffffffbc00b87947 */ /* 0x000fea000383ffff */
.L_x_107:
[----:B-1----:R-:W-:Y:S04]  /*9f50*/  MOV R2, UR50 ;  /* 0x0000003200027c02 */ /* 0x002fe80008000f00 */
[----:B------:R1:W3:Y:S03]  /*9f60*/  SYNCS.PHASECHK.TRANS64.TRYWAIT P1, [R2+URZ+0x110], R3 ;  /* 0x00011003020075a7 */ /* 0x0002e600080211ff */
[----:B---3--:R-:W-:Y:S05]  /*9f70*/  @!P1 NANOSLEEP.SYNCS 0x989680 ;  /* 0x009896800000995d */ /* 0x008fea0003900000 */
[----:B------:R-:W3:Y:S02]  /*9f80*/  @!P1 SYNCS.PHASECHK.TRANS64 P1, [R2+URZ+0x110], R3 ;  /* 0x00011003020095a7 */ /* 0x000ee400080210ff */
[----:B---3--:R-:W-:Y:S05]  /*9f90*/  @!P1 BRA `(.L_x_107) ;  /* 0xfffffffc00ec9947 */ /* 0x008fea000383ffff */
[----:B------:R-:W-:Y:S05]  /*9fa0*/  BRA `(.L_x_106) ;  /* 0xffffffcc00a07947 */ /* 0x000fea000383ffff */
.L_x_109:
[----:B-1----:R1:W4:Y:S02]  /*9fb0*/  SYNCS.PHASECHK.TRANS64.TRYWAIT P1, [R83+URZ+0x170], R0 ;  /* 0x00017000530075a7 */ /* 0x00232400080211ff */
[----:B----4-:R-:W-:Y:S05]  /*9fc0*/  @!P1 NANOSLEEP.SYNCS 0x989680 ;  /* 0x009896800000995d */ /* 0x010fea0003900000 */
[----:B------:R-:W4:Y:S02]  /*9fd0*/  @!P1 SYNCS.PHASECHK.TRANS64 P1, [R83+URZ+0x170], R0 ;  /* 0x00017000530095a7 */ /* 0x000f2400080210ff */
[----:B----4-:R-:W-:Y:S05]  /*9fe0*/  @!P1 BRA `(.L_x_109) ;  /* 0xfffffffc00f09947 */ /* 0x010fea000383ffff */
[----:B------:R-:W-:Y:S05]  /*9ff0*/  BRA `(.L_x_108) ;  /* 0xffffffcc00bc7947 */ /* 0x000fea000383ffff */
.L_x_118:
[----:B--2---:R2:W4:Y:S02]  /*a000*/  SYNCS.PHASECHK.TRANS64.TRYWAIT P1, [R4+URZ+0x110], R3 ;  /* 0x00011003040075a7 */ /* 0x00452400080211ff */
[----:B----4-:R-:W-:Y:S05]  /*a010*/  @!P1 NANOSLEEP.SYNCS 0x989680 ;  /* 0x009896800000995d */ /* 0x010fea0003900000 */
[----:B------:R-:W4:Y:S02]  /*a020*/  @!P1 SYNCS.PHASECHK.TRANS64 P1, [R4+URZ+0x110], R3 ;  /* 0x00011003040095a7 */ /* 0x000f2400080210ff */
[----:B----4-:R-:W-:Y:S05]  /*a030*/  @!P1 BRA `(.L_x_118) ;  /* 0xfffffffc00f09947 */ /* 0x010fea000383ffff */
[----:B------:R-:W-:Y:S05]  /*a040*/  BRA `(.L_x_117) ;  /* 0xffffffd400ac7947 */ /* 0x000fea000383ffff */
.L_x_126:
[----:B-1----:R1:W4:Y:S02]  /*a050*/  SYNCS.PHASECHK.TRANS64.TRYWAIT P1, [R93+URZ+0x110], R4 ;  /* 0x000110045d0075a7 */ /* 0x00232400080211ff */
[----:B----4-:R-:W-:Y:S05]  /*a060*/  @!P1 NANOSLEEP.SYNCS 0x989680 ;  /* 0x009896800000995d */ /* 0x010fea0003900000 */
[----:B------:R-:W4:Y:S02]  /*a070*/  @!P1 SYNCS.PHASECHK.TRANS64 P1, [R93+URZ+0x110], R4 ;  /* 0x000110045d0095a7 */ /* 0x000f2400080210ff */
[----:B----4-:R-:W-:Y:S05]  /*a080*/  @!P1 BRA `(.L_x_126) ;  /* 0xfffffffc00f09947 */ /* 0x010fea000383ffff */
[----:B------:R-:W-:Y:S05]  /*a090*/  BRA `(.L_x_125) ;  /* 0xffffffdc00b07947 */ /* 0x000fea000383ffff */
.L_x_134:
[----:B--2---:R2:W4:Y:S02]  /*a0a0*/  SYNCS.PHASECHK.TRANS64.TRYWAIT P1, [R16+URZ+0x110], R3 ;  /* 0x00011003100075a7 */ /* 0x00452400080211ff */
[----:B----4-:R-:W-:Y:S05]  /*a0b0*/  @!P1 NANOSLEEP.SYNCS 0x989680 ;  /* 0x009896800000995d */ /* 0x010fea0003900000 */
[----:B------:R-:W4:Y:S02]  /*a0c0*/  @!P1 SYNCS.PHASECHK.TRANS64 P1, [R16+URZ+0x110], R3 ;  /* 0x00011003100095a7 */ /* 0x000f2400080210ff */
[----:B----4-:R-:W-:Y:S05]  /*a0d0*/  @!P1 BRA `(.L_x_134) ;  /* 0xfffffffc00f09947 */ /* 0x010fea000383ffff */
[----:B------:R-:W-:Y:S05]  /*a0e0*/  BRA `(.L_x_133) ;  /* 0xffffffe400b07947 */ /* 0x000fea000383ffff */
        .weak           $__internal_0_$__cuda_sm10x_tcgen05_guardrail_trap_col_being_dealloced_not_returned_by_alloc
        .type           $__internal_0_$__cuda_sm10x_tcgen05_guardrail_trap_col_being_dealloced_not_returned_by_alloc,@function
        .size           $__internal_0_$__cuda_sm10x_tcgen05_guardrail_trap_col_being_dealloced_not_returned_by_alloc,($__internal_1_$__cuda_sm10x_tcgen05_guardrail_trap_phase_invalid_during_alloc - $__internal_0_$__cuda_sm10x_tcgen05_guardrail_trap_col_being_dealloced_not_returned_by_alloc)
$__internal_0_$__cuda_sm10x_tcgen05_guardrail_trap_col_being_dealloced_not_returned_by_alloc:
[----:B------:R-:W-:Y:S05]  /*a0f0*/  BPT.TRAP 0x1 ;  /* 0x000000040000795c */ /* 0x000fea0000300000 */
[----:B------:R-:W-:-:S04]  /*a100*/  HFMA2 R3, -RZ, RZ, 0, 0 ;  /* 0x00000000ff037431 */ /* 0x000fc800000001ff */
[----:B------:R-:W-:Y:S05]  /*a110*/  RET.REL.NODEC R2 `(_ZN7cutlass13device_kernelINS_4conv6kernel13ConvUniversalINS1_16ConvProblemShapeILNS1_8OperatorE2ELi2EEENS1_10collective14CollectiveConvINS1_47MainloopSm100TmaUmmaWarpSpecializedImplicitGemmILS5_2ELi17ELi2ELi1ELi2EN4cute5tupleIJNSA_1CILi2EEENSC_ILi1EEESE_EEEEENSB_IJNSC_ILi64EEENSB_IJNSC_ILi128EEEEEENSB_IJNSC_ILi32EEEEEEEEENS_6half_tESN_NSA_8TiledMMAINSA_8MMA_AtomIJNSA_20SM100_MMA_F16BF16_SSISN_SN_fLi64ELi128ELNSA_4UMMA5MajorE1ELSS_1ELNSR_7ScaleInE0ELST_0EEEEEENSA_6LayoutINSB_IJSE_SE_SE_EEENSB_IJNSC_ILi0EEESY_SY_EEEEENSB_IJNSA_10UnderscoreES11_S11_EEEEENS7_6detail27Sm100ImplicitGemmTileTraitsINSA_13SM90_TMA_LOADENSA_14ComposedLayoutINSA_7SwizzleILi3ELi4ELi3EEENSA_18smem_ptr_flag_bitsILi16EEENSW_INSB_IJSH_NSC_ILi8EEEEEENSB_IJSE_SH_EEEEEEEvEENS15_INSA_30SM90_TMA_LOAD_IM2COL_MULTICASTES1G_vEEEENS_8epilogue10collective18CollectiveEpilogueINS1L_23Sm100TmaWarpSpecializedILi4ELi2ELi16ELb1ELb0EEEJSM_NSB_IJNSW_ISH_SE_EENSW_ISK_SE_EEEEESN_NSB_IJlNSB_IJSE_llEEESY_EEESN_S1U_NS1L_6fusion15FusionCallbacksIS1P_NS1V_17LinearCombinationISN_fSN_fLNS_15FloatRoundStyleE2EEESM_S1S_JEEENSA_5SM1004TMEM4LOAD26SM100_TMEM_LOAD_16dp256b4xES16_NS17_INS18_ILi2ELi4ELi3EEES1B_NSW_INSB_IJS1C_SK_EEENSB_IJSK_SE_EEEEEEENSA_17SM75_U32x4_LDSM_NENSA_14SM90_TMA_STOREES29_NSA_17SM90_U32x4_STSM_NENSA_39AutoVectorizingCopyWithAssumedAlignmentILi128EEEEEEvvEEEEvNT_6ParamsE) ;  /* 0xffffff5c02b87950 */ /* 0x000fea0003c3ffff */
        .weak           $__internal_1_$__cuda_sm10x_tcgen05_guardrail_trap_phase_invalid_during_alloc
        .type           $__internal_1_$__cuda_sm10x_tcgen05_guardrail_trap_phase_invalid_during_alloc,@function
        .size           $__internal_1_$__cuda_sm10x_tcgen05_guardrail_trap_phase_invalid_during_alloc,($__internal_2_$__cuda_sm10x_tcgen05_guardrail_trap_unallocated_columns_being_dealloced - $__internal_1_$__cuda_sm10x_tcgen05_guardrail_trap_phase_invalid_during_alloc)
$__internal_1_$__cuda_sm10x_tcgen05_guardrail_trap_phase_invalid_during_alloc:
[----:B------:R-:W-:Y:S05]  /*a120*/  BPT.TRAP 0x1 ;  /* 0x000000040000795c */ /* 0x000fea0000300000 */
[----:B------:R-:W-:-:S04]  /*a130*/  MOV R3, 0x0 ;  /* 0x0000000000037802 */ /* 0x000fc80000000f00 */
[----:B------:R-:W-:Y:S05]  /*a140*/  RET.REL.NODEC R2 `(_ZN7cutlass13device_kernelINS_4conv6kernel13ConvUniversalINS1_16ConvProblemShapeILNS1_8OperatorE2ELi2EEENS1_10collective14CollectiveConvINS1_47MainloopSm100TmaUmmaWarpSpecializedImplicitGemmILS5_2ELi17ELi2ELi1ELi2EN4cute5tupleIJNSA_1CILi2EEENSC_ILi1EEESE_EEEEENSB_IJNSC_ILi64EEENSB_IJNSC_ILi128EEEEEENSB_IJNSC_ILi32EEEEEEEEENS_6half_tESN_NSA_8TiledMMAINSA_8MMA_AtomIJNSA_20SM100_MMA_F16BF16_SSISN_SN_fLi64ELi128ELNSA_4UMMA5MajorE1ELSS_1ELNSR_7ScaleInE0ELST_0EEEEEENSA_6LayoutINSB_IJSE_SE_SE_EEENSB_IJNSC_ILi0EEESY_SY_EEEEENSB_IJNSA_10UnderscoreES11_S11_EEEEENS7_6detail27Sm100ImplicitGemmTileTraitsINSA_13SM90_TMA_LOADENSA_14ComposedLayoutINSA_7SwizzleILi3ELi4ELi3EEENSA_18smem_ptr_flag_bitsILi16EEENSW_INSB_IJSH_NSC_ILi8EEEEEENSB_IJSE_SH_EEEEEEEvEENS15_INSA_30SM90_TMA_LOAD_IM2COL_MULTICASTES1G_vEEEENS_8epilogue10collective18CollectiveEpilogueINS1L_23Sm100TmaWarpSpecializedILi4ELi2ELi16ELb1ELb0EEEJSM_NSB_IJNSW_ISH_SE_EENSW_ISK_SE_EEEEESN_NSB_IJlNSB_IJSE_llEEESY_EEESN_S1U_NS1L_6fusion15FusionCallbacksIS1P_NS1V_17LinearCombinationISN_fSN_fLNS_15FloatRoundStyleE2EEESM_S1S_JEEENSA_5SM1004TMEM4LOAD26SM100_TMEM_LOAD_16dp256b4xES16_NS17_INS18_ILi2ELi4ELi3EEES1B_NSW_INSB_IJS1C_SK_EEENSB_IJSK_SE_EEEEEEENSA_17SM75_U32x4_LDSM_NENSA_14SM90_TMA_STOREES29_NSA_17SM90_U32x4_STSM_NENSA_39AutoVectorizingCopyWithAssumedAlignmentILi128EEEEEEvvEEEEvNT_6ParamsE) ;  /* 0xffffff5c02ac7950 */ /* 0x000fea0003c3ffff */
        .weak           $__internal_2_$__cuda_sm10x_tcgen05_guardrail_trap_unallocated_columns_being_dealloced
        .type           $__internal_2_$__cuda_sm10x_tcgen05_guardrail_trap_unallocated_columns_being_dealloced,@function
        .size           $__internal_2_$__cuda_sm10x_tcgen05_guardrail_trap_unallocated_columns_being_dealloced,(.L_x_213 - $__internal_2_$__cuda_sm10x_tcgen05_guardrail_trap_unallocated_columns_being_dealloced)
$__internal_2_$__cuda_sm10x_tcgen05_guardrail_trap_unallocated_columns_being_dealloced:
[----:B------:R-:W-:Y:S05]  /*a150*/  BPT.TRAP 0x1 ;  /* 0x000000040000795c */ /* 0x000fea0000300000 */
[----:B------:R-:W-:-:S04]  /*a160*/  HFMA2 R3, -RZ, RZ, 0, 0 ;  /* 0x00000000ff037431 */ /* 0x000fc800000001ff */
[----:B------:R-:W-:Y:S05]  /*a170*/  RET.REL.NODEC R2 `(_ZN7cutlass13device_kernelINS_4conv6kernel13ConvUniversalINS1_16ConvProblemShapeILNS1_8OperatorE2ELi2EEENS1_10collective14CollectiveConvINS1_47MainloopSm100TmaUmmaWarpSpecializedImplicitGemmILS5_2ELi17ELi2ELi1ELi2EN4cute5tupleIJNSA_1CILi2EEENSC_ILi1EEESE_EEEEENSB_IJNSC_ILi64EEENSB_IJNSC_ILi128EEEEEENSB_IJNSC_ILi32EEEEEEEEENS_6half_tESN_NSA_8TiledMMAINSA_8MMA_AtomIJNSA_20SM100_MMA_F16BF16_SSISN_SN_fLi64ELi128ELNSA_4UMMA5MajorE1ELSS_1ELNSR_7ScaleInE0ELST_0EEEEEENSA_6LayoutINSB_IJSE_SE_SE_EEENSB_IJNSC_ILi0EEESY_SY_EEEEENSB_IJNSA_10UnderscoreES11_S11_EEEEENS7_6detail27Sm100ImplicitGemmTileTraitsINSA_13SM90_TMA_LOADENSA_14ComposedLayoutINSA_7SwizzleILi3ELi4ELi3EEENSA_18smem_ptr_flag_bitsILi16EEENSW_INSB_IJSH_NSC_ILi8EEEEEENSB_IJSE_SH_EEEEEEEvEENS15_INSA_30SM90_TMA_LOAD_IM2COL_MULTICASTES1G_vEEEENS_8epilogue10collective18CollectiveEpilogueINS1L_23Sm100TmaWarpSpecializedILi4ELi2ELi16ELb1ELb0EEEJSM_NSB_IJNSW_ISH_SE_EENSW_ISK_SE_EEEEESN_NSB_IJlNSB_IJSE_llEEESY_EEESN_S1U_NS1L_6fusion15FusionCallbacksIS1P_NS1V_17LinearCombinationISN_fSN_fLNS_15FloatRoundStyleE2EEESM_S1S_JEEENSA_5SM1004TMEM4LOAD26SM100_TMEM_LOAD_16dp256b4xES16_NS17_INS18_ILi2ELi4ELi3EEES1B_NSW_INSB_IJS1C_SK_EEENSB_IJSK_SE_EEEEEEENSA_17SM75_U32x4_LDSM_NENSA_14SM90_TMA_STOREES29_NSA_17SM90_U32x4_STSM_NENSA_39AutoVectorizingCopyWithAssumedAlignmentILi128EEEEEEvvEEEEvNT_6ParamsE) ;  /* 0xffffff5c02a07950 */ /* 0x000fea0003c3ffff */
.L_x_212:
[----:B------:R-:W-:-:S00]  /*a180*/  BRA `(.L_x_212) ;  /* 0xfffffffc00fc7947 */ /* 0x000fc0000383ffff */
[----:B------:R-:W-:-:S00]  /*a190*/  NOP ;  /* 0x0000000000007918 */ /* 0x000fc00000000000 */
        /* <DEDUP_REMOVED lines=14> */
.L_x_213:


//--------------------- .nv.global.init           --------------------------
	.section	.nv.global.init,"aw",@progbits
.nv.global.init:
	.type		$str$29,@object
	.size		$str$29,($str$30 - $str$29)
$str$29:
        /*0000*/ 	.byte	0x28, 0x61, 0x64, 0x64, 0x72, 0x65, 0x73, 0x73, 0x20, 0x26, 0x20, 0x6d, 0x61, 0x73, 0x6b, 0x29
        /*0010*/ 	.byte	0x20, 0x3d, 0x3d, 0x20, 0x30, 0x00
	.type		$str$30,@object
	.size		$str$30,($str$28 - $str$30)
$str$30:
        /*0016*/ 	.byte	0x2f, 0x74, 0x6d, 0x70, 0x2f, 0x63, 0x75, 0x74, 0x6c, 0x61, 0x73, 0x73, 0x5f, 0x73, 0x77, 0x65
        /*0026*/ 	.byte	0x65, 0x70, 0x5f, 0x73, 0x72, 0x63, 0x2f, 0x69, 0x6e, 0x63, 0x6c, 0x75, 0x64, 0x65, 0x2f, 0x63
        /*0036*/ 	.byte	0x75, 0x74, 0x65, 0x2f, 0x70, 0x6f, 0x69, 0x6e, 0x74, 0x65, 0x72, 0x5f, 0x66, 0x6c, 0x61, 0x67
        /*0046*/ 	.byte	0x67, 0x65, 0x64, 0x2e, 0x68, 0x70, 0x70, 0x00
	.type		$str$28,@object
	.size		$str$28,($str$27 - $str$28)
$str$28:
        /*004e*/ 	.byte	0x2f, 0x74, 0x6d, 0x70, 0x2f, 0x63, 0x75, 0x74, 0x6c, 0x61, 0x73, 0x73, 0x5f, 0x73, 0x77, 0x65
        /*005e*/ 	.byte	0x65, 0x70, 0x5f, 0x73, 0x72, 0x63, 0x2f, 0x69, 0x6e, 0x63, 0x6c, 0x75, 0x64, 0x65, 0x2f, 0x63
        /*006e*/ 	.byte	0x75, 0x74, 0x65, 0x2f, 0x61, 0x74, 0x6f, 0x6d, 0x2f, 0x63, 0x6f, 0x70, 0x79, 0x5f, 0x74, 0x72
        /*007e*/ 	.byte	0x61, 0x69, 0x74, 0x73, 0x5f, 0x73, 0x6d, 0x31, 0x30, 0x30, 0x2e, 0x68, 0x70, 0x70, 0x00
	.type		$str$27,@object
	.size		$str$27,(__unnamed_1 - $str$27)
$str$27:
        /*008d*/ 	.byte	0x28, 0x28, 0x75, 0x69, 0x6e, 0x74, 0x33, 0x32, 0x5f, 0x74, 0x28, 0x74, 0x68, 0x72, 0x65, 0x61
        /*009d*/ 	.byte	0x64, 0x49, 0x64, 0x78, 0x2e, 0x78, 0x29, 0x20, 0x2f, 0x20, 0x33, 0x32, 0x29, 0x20, 0x25, 0x20
        /*00ad*/ 	.byte	0x34, 0x29, 0x20, 0x3d, 0x3d, 0x20, 0x28, 0x28, 0x28, 0x74, 0x6d, 0x65, 0x6d, 0x5f, 0x61, 0x64
        /*00bd*/ 	.byte	0x64, 0x72, 0x20, 0x3e, 0x3e, 0x20, 0x31, 0x36, 0x29, 0x20, 0x2f, 0x20, 0x33, 0x32, 0x29, 0x20
        /*00cd*/ 	.byte	0x25, 0x20, 0x34, 0x29, 0x00
	.type		__unnamed_1,@object
	.size		__unnamed_1,(__unnamed_2 - __unnamed_1)
__unnamed_1:
        /*00d2*/ 	.byte	0x61, 0x75, 0x74, 0x6f, 0x20, 0x63, 0x75, 0x74, 0x65, 0x3a, 0x3a, 0x61, 0x73, 0x5f, 0x70, 0x6f
        /* <DEDUP_REMOVED lines=24> */
        /*0262*/ 	.byte	0x3e, 0x3e, 0x3e, 0x5d, 0x00
	.type		__unnamed_2,@object
	.size		__unnamed_2,(.L_2 - __unnamed_2)
__unnamed_2:
        /* <DEDUP_REMOVED lines=46> */
.L_2:


//--------------------- .nv.shared._ZN7cutlass13device_kernelINS_4conv6kernel13ConvUniversalINS1_16ConvProblemShapeILNS1_8OperatorE2ELi2EEENS1_10collective14CollectiveConvINS1_47MainloopSm100TmaUmmaWarpSpecializedImplicitGemmILS5_2ELi17ELi2ELi1ELi2EN4cute5tupleIJNSA_1CILi2EEENSC_ILi1EEESE_EEEEENSB_IJNSC_ILi64EEENSB_IJNSC_ILi128EEEEEENSB_IJNSC_ILi32EEEEEEEEENS_6half_tESN_NSA_8TiledMMAINSA_8MMA_AtomIJNSA_20SM100_MMA_F16BF16_SSISN_SN_fLi64ELi128ELNSA_4UMMA5MajorE1ELSS_1ELNSR_7ScaleInE0ELST_0EEEEEENSA_6LayoutINSB_IJSE_SE_SE_EEENSB_IJNSC_ILi0EEESY_SY_EEEEENSB_IJNSA_10UnderscoreES11_S11_EEEEENS7_6detail27Sm100ImplicitGemmTileTraitsINSA_13SM90_TMA_LOADENSA_14ComposedLayoutINSA_7SwizzleILi3ELi4ELi3EEENSA_18smem_ptr_flag_bitsILi16EEENSW_INSB_IJSH_NSC_ILi8EEEEEENSB_IJSE_SH_EEEEEEEvEENS15_INSA_30SM90_TMA_LOAD_IM2COL_MULTICASTES1G_vEEEENS_8epilogue10collective18CollectiveEpilogueINS1L_23Sm100TmaWarpSpecializedILi4ELi2ELi16ELb1ELb0EEEJSM_NSB_IJNSW_ISH_SE_EENSW_ISK_SE_EEEEESN_NSB_IJlNSB_IJSE_llEEESY_EEESN_S1U_NS1L_6fusion15FusionCallbacksIS1P_NS1V_17LinearCombinationISN_fSN_fLNS_15FloatRoundStyleE2EEESM_S1S_JEEENSA_5SM1004TMEM4LOAD26SM100_TMEM_LOAD_16dp256b4xES16_NS17_INS18_ILi2ELi4ELi3EEES1B_NSW_INSB_IJS1C_SK_EEENSB_IJSK_SE_EEEEEEENSA_17SM75_U32x4_LDSM_NENSA_14SM90_TMA_STOREES29_NSA_17SM90_U32x4_STSM_NENSA_39AutoVectorizingCopyWithAssumedAlignmentILi128EEEEEEvvEEEEvNT_6ParamsE --------------------------
	.section	.nv.shared._ZN7cutlass13device_kernelINS_4conv6kernel13ConvUniversalINS1_16ConvProblemShapeILNS1_8OperatorE2ELi2EEENS1_10collective14CollectiveConvINS1_47MainloopSm100TmaUmmaWarpSpecializedImplicitGemmILS5_2ELi17ELi2ELi1ELi2EN4cute5tupleIJNSA_1CILi2EEENSC_ILi1EEESE_EEEEENSB_IJNSC_ILi64EEENSB_IJNSC_ILi128EEEEEENSB_IJNSC_ILi32EEEEEEEEENS_6half_tESN_NSA_8TiledMMAINSA_8MMA_AtomIJNSA_20SM100_MMA_F16BF16_SSISN_SN_fLi64ELi128ELNSA_4UMMA5MajorE1ELSS_1ELNSR_7ScaleInE0ELST_0EEEEEENSA_6LayoutINSB_IJSE_SE_SE_EEENSB_IJNSC_ILi0EEESY_SY_EEEEENSB_IJNSA_10UnderscoreES11_S11_EEEEENS7_6detail27Sm100ImplicitGemmTileTraitsINSA_13SM90_TMA_LOADENSA_14ComposedLayoutINSA_7SwizzleILi3ELi4ELi3EEENSA_18smem_ptr_flag_bitsILi16EEENSW_INSB_IJSH_NSC_ILi8EEEEEENSB_IJSE_SH_EEEEEEEvEENS15_INSA_30SM90_TMA_LOAD_IM2COL_MULTICASTES1G_vEEEENS_8epilogue10collective18CollectiveEpilogueINS1L_23Sm100TmaWarpSpecializedILi4ELi2ELi16ELb1ELb0EEEJSM_NSB_IJNSW_ISH_SE_EENSW_ISK_SE_EEEEESN_NSB_IJlNSB_IJSE_llEEESY_EEESN_S1U_NS1L_6fusion15FusionCallbacksIS1P_NS1V_17LinearCombinationISN_fSN_fLNS_15FloatRoundStyleE2EEESM_S1S_JEEENSA_5SM1004TMEM4LOAD26SM100_TMEM_LOAD_16dp256b4xES16_NS17_INS18_ILi2ELi4ELi3EEES1B_NSW_INSB_IJS1C_SK_EEENSB_IJSK_SE_EEEEEEENSA_17SM75_U32x4_LDSM_NENSA_14SM90_TMA_STOREES29_NSA_17SM90_U32x4_STSM_NENSA_39AutoVectorizingCopyWithAssumedAlignmentILi128EEEEEEvvEEEEvNT_6ParamsE,"aw",@nobits
	.sectionflags	@""
	.align	16
	.zero		1024


//--------------------- .nv.shared.reserved.0     --------------------------
	.section	.nv.shared.reserved.0,"aw",@nobits
	.weak		__nv_reservedSMEM_offset_0_alias
	.size		__nv_reservedSMEM_offset_0_alias, 0, 64
	.other		__nv_reservedSMEM_offset_0_alias,@"STO_CUDA_RESERVED_SHARED STV_DEFAULT"
__nv_reservedSMEM_offset_0_alias:
	.zero		0
.nv.shared.reserved.0:
	.zero		64
	.weak		__nv_reservedSMEM_tcgen05_partition
	.type		__nv_reservedSMEM_tcgen05_partition,@object
	.size		__nv_reservedSMEM_tcgen05_partition,(.L_0 - __nv_reservedSMEM_tcgen05_partition)
__nv_reservedSMEM_tcgen05_partition:
	.zero		32
.L_0:


//--------------------- .nv.global                --------------------------
	.section	.nv.global,"aw",@nobits
.nv.global:
	.type		_ZN39_INTERNAL_363ffd07_4_k_cu_2160ee3b_39004cute1_E,@object
	.size		_ZN39_INTERNAL_363ffd07_4_k_cu_2160ee3b_39004cute1_E,(_ZN39_INTERNAL_363ffd07_4_k_cu_2160ee3b_39004cuda3std3__45__cpo6cbeginE - _ZN39_INTERNAL_363ffd07_4_k_cu_2160ee3b_39004cute1_E)
_ZN39_INTERNAL_363ffd07_4_k_cu_2160ee3b_39004cute1_E:
	.zero		1
	.type		_ZN39_INTERNAL_363ffd07_4_k_cu_2160ee3b_39004cuda3std3__45__cpo6cbeginE,@object
	.size		_ZN39_INTERNAL_363ffd07_4_k_cu_2160ee3b_39004cuda3std3__45__cpo6cbeginE,(_ZN39_INTERNAL_363ffd07_4_k_cu_2160ee3b_39004cuda3std3__48in_placeE - _ZN39_INTERNAL_363ffd07_4_k_cu_2160ee3b_39004cuda3std3__45__cpo6cbeginE)
_ZN39_INTERNAL_363ffd07_4_k_cu_2160ee3b_39004cuda3std3__45__cpo6cbeginE:
	.zero		1
	.type		_ZN39_INTERNAL_363ffd07_4_k_cu_2160ee3b_39004cuda3std3__48in_placeE,@object
	.size		_ZN39_INTERNAL_363ffd07_4_k_cu_2160ee3b_39004cuda3std3__48in_placeE,(_ZN39_INTERNAL_363ffd07_4_k_cu_2160ee3b_39004cuda3std6ranges3__45__cpo9iter_moveE - _ZN39_INTERNAL_363ffd07_4_k_cu_2160ee3b_39004cuda3std3__48in_placeE)
_ZN39_INTERNAL_363ffd07_4_k_cu_2160ee3b_39004cuda3std3__48in_placeE:
	.zero		1
	.type		_ZN39_INTERNAL_363ffd07_4_k_cu_2160ee3b_39004cuda3std6ranges3__45__cpo9iter_moveE,@object
	.size		_ZN39_INTERNAL_363ffd07_4_k_cu_2160ee3b_39004cuda3std6ranges3__45__cpo9iter_moveE,(_ZN39_INTERNAL_363ffd07_4_k_cu_2160ee3b_39004cuda3std3__45__cpo5beginE - _ZN39_INTERNAL_363ffd07_4_k_cu_2160ee3b_39004cuda3std6ranges3__45__cpo9iter_moveE)
_ZN39_INTERNAL_363ffd07_4_k_cu_2160ee3b_39004cuda3std6ranges3__45__cpo9iter_moveE:
	.zero		1
	.type		_ZN39_INTERNAL_363ffd07_4_k_cu_2160ee3b_39004cuda3std3__45__cpo5beginE,@object
	.size		_ZN39_INTERNAL_363ffd07_4_k_cu_2160ee3b_39004cuda3std3__45__cpo5beginE,(_ZN39_INTERNAL_363ffd07_4_k_cu_2160ee3b_39004cuda3std3__441_GLOBAL__N__363ffd07_4_k_cu_2160ee3b_39006ignoreE - _ZN39_INTERNAL_363ffd07_4_k_cu_2160ee3b_39004cuda3std3__45__cpo5beginE)
_ZN39_INTERNAL_363ffd07_4_k_cu_2160ee3b_39004cuda3std3__45__cpo5beginE:
	.zero		1
	.type		_ZN39_INTERNAL_363ffd07_4_k_cu_2160ee3b_39004cuda3std3__441_GLOBAL__N__363ffd07_4_k_cu_2160ee3b_39006ignoreE,@object
	.size		_ZN39_INTERNAL_363ffd07_4_k_cu_2160ee3b_39004cuda3std3__441_GLOBAL__N__363ffd07_4_k_cu_2160ee3b_39006ignoreE,(_ZN39_INTERNAL_363ffd07_4_k_cu_2160ee3b_39004cute7productE - _ZN39_INTERNAL_363ffd07_4_k_cu_2160ee3b_39004cuda3std3__441_GLOBAL__N__363ffd07_4_k_cu_2160ee3b_39006ignoreE)
_ZN39_INTERNAL_363ffd07_4_k_cu_2160ee3b_39004cuda3std3__441_GLOBAL__N__363ffd07_4_k_cu_2160ee3b_39006ignoreE:
	.zero		1
	.type		_ZN39_INTERNAL_363ffd07_4_k_cu_2160ee3b_39004cute7productE,@object
	.size		_ZN39_INTERNAL_363ffd07_4_k_cu_2160ee3b_39004cute7productE,(_ZN39_INTERNAL_363ffd07_4_k_cu_2160ee3b_39004cuda3std3__45__cpo3endE - _ZN39_INTERNAL_363ffd07_4_k_cu_2160ee3b_39004cute7productE)
_ZN39_INTERNAL_363ffd07_4_k_cu_2160ee3b_39004cute7productE:
	.zero		1
	.type		_ZN39_INTERNAL_363ffd07_4_k_cu_2160ee3b_39004cuda3std3__45__cpo3endE,@object
	.size		_ZN39_INTERNAL_363ffd07_4_k_cu_2160ee3b_39004cuda3std3__45__cpo3endE,(_ZN39_INTERNAL_363ffd07_4_k_cu_2160ee3b_39004cuda3std3__419piecewise_constructE - _ZN39_INTERNAL_363ffd07_4_k_cu_2160ee3b_39004cuda3std3__45__cpo3endE)
_ZN39_INTERNAL_363ffd07_4_k_cu_2160ee3b_39004cuda3std3__45__cpo3endE:
	.zero		1
	.type		_ZN39_INTERNAL_363ffd07_4_k_cu_2160ee3b_39004cuda3std3__419piecewise_constructE,@object
	.size		_ZN39_INTERNAL_363ffd07_4_k_cu_2160ee3b_39004cuda3std3__419piecewise_constructE,(_ZN39_INTERNAL_363ffd07_4_k_cu_2160ee3b_39004cuda3std3__45__cpo4cendE - _ZN39_INTERNAL_363ffd07_4_k_cu_2160ee3b_39004cuda3std3__419piecewise_constructE)
_ZN39_INTERNAL_363ffd07_4_k_cu_2160ee3b_39004cuda3std3__419piecewise_constructE:
	.zero		1
	.type		_ZN39_INTERNAL_363ffd07_4_k_cu_2160ee3b_39004cuda3std3__45__cpo4cendE,@object
	.size		_ZN39_INTERNAL_363ffd07_4_k_cu_2160ee3b_39004cuda3std3__45__cpo4cendE,(_ZN39_INTERNAL_363ffd07_4_k_cu_2160ee3b_39004cuda3std6ranges3__45__cpo4swapE - _ZN39_INTERNAL_363ffd07_4_k_cu_2160ee3b_39004cuda3std3__45__cpo4cendE)
_ZN39_INTERNAL_363ffd07_4_k_cu_2160ee3b_39004cuda3std3__45__cpo4cendE:
	.zero		1
	.type		_ZN39_INTERNAL_363ffd07_4_k_cu_2160ee3b_39004cuda3std6ranges3__45__cpo4swapE,@object
	.size		_ZN39_INTERNAL_363ffd07_4_k_cu_2160ee3b_39004cuda3std6ranges3__45__cpo4swapE,(.L_10 - _ZN39_INTERNAL_363ffd07_4_k_cu_2160ee3b_39004cuda3std6ranges3__45__cpo4swapE)
_ZN39_INTERNAL_363ffd07_4_k_cu_2160ee3b_39004cuda3std6ranges3__45__cpo4swapE:
	.zero		1
.L_10:


//--------------------- .nv.constant0._ZN7cutlass13device_kernelINS_4conv6kernel13ConvUniversalINS1_16ConvProblemShapeILNS1_8OperatorE2ELi2EEENS1_10collective14CollectiveConvINS1_47MainloopSm100TmaUmmaWarpSpecializedImplicitGemmILS5_2ELi17ELi2ELi1ELi2EN4cute5tupleIJNSA_1CILi2EEENSC_ILi1EEESE_EEEEENSB_IJNSC_ILi64EEENSB_IJNSC_ILi128EEEEEENSB_IJNSC_ILi32EEEEEEEEENS_6half_tESN_NSA_8TiledMMAINSA_8MMA_AtomIJNSA_20SM100_MMA_F16BF16_SSISN_SN_fLi64ELi128ELNSA_4UMMA5MajorE1ELSS_1ELNSR_7ScaleInE0ELST_0EEEEEENSA_6LayoutINSB_IJSE_SE_SE_EEENSB_IJNSC_ILi0EEESY_SY_EEEEENSB_IJNSA_10UnderscoreES11_S11_EEEEENS7_6detail27Sm100ImplicitGemmTileTraitsINSA_13SM90_TMA_LOADENSA_14ComposedLayoutINSA_7SwizzleILi3ELi4ELi3EEENSA_18smem_ptr_flag_bitsILi16EEENSW_INSB_IJSH_NSC_ILi8EEEEEENSB_IJSE_SH_EEEEEEEvEENS15_INSA_30SM90_TMA_LOAD_IM2COL_MULTICASTES1G_vEEEENS_8epilogue10collective18CollectiveEpilogueINS1L_23Sm100TmaWarpSpecializedILi4ELi2ELi16ELb1ELb0EEEJSM_NSB_IJNSW_ISH_SE_EENSW_ISK_SE_EEEEESN_NSB_IJlNSB_IJSE_llEEESY_EEESN_S1U_NS1L_6fusion15FusionCallbacksIS1P_NS1V_17LinearCombinationISN_fSN_fLNS_15FloatRoundStyleE2EEESM_S1S_JEEENSA_5SM1004TMEM4LOAD26SM100_TMEM_LOAD_16dp256b4xES16_NS17_INS18_ILi2ELi4ELi3EEES1B_NSW_INSB_IJS1C_SK_EEENSB_IJSK_SE_EEEEEEENSA_17SM75_U32x4_LDSM_NENSA_14SM90_TMA_STOREES29_NSA_17SM90_U32x4_STSM_NENSA_39AutoVectorizingCopyWithAssumedAlignmentILi128EEEEEEvvEEEEvNT_6ParamsE --------------------------
	.section	.nv.constant0._ZN7cutlass13device_kernelINS_4conv6kernel13ConvUniversalINS1_16ConvProblemShapeILNS1_8OperatorE2ELi2EEENS1_10collective14CollectiveConvINS1_47MainloopSm100TmaUmmaWarpSpecializedImplicitGemmILS5_2ELi17ELi2ELi1ELi2EN4cute5tupleIJNSA_1CILi2EEENSC_ILi1EEESE_EEEEENSB_IJNSC_ILi64EEENSB_IJNSC_ILi128EEEEEENSB_IJNSC_ILi32EEEEEEEEENS_6half_tESN_NSA_8TiledMMAINSA_8MMA_AtomIJNSA_20SM100_MMA_F16BF16_SSISN_SN_fLi64ELi128ELNSA_4UMMA5MajorE1ELSS_1ELNSR_7ScaleInE0ELST_0EEEEEENSA_6LayoutINSB_IJSE_SE_SE_EEENSB_IJNSC_ILi0EEESY_SY_EEEEENSB_IJNSA_10UnderscoreES11_S11_EEEEENS7_6detail27Sm100ImplicitGemmTileTraitsINSA_13SM90_TMA_LOADENSA_14ComposedLayoutINSA_7SwizzleILi3ELi4ELi3EEENSA_18smem_ptr_flag_bitsILi16EEENSW_INSB_IJSH_NSC_ILi8EEEEEENSB_IJSE_SH_EEEEEEEvEENS15_INSA_30SM90_TMA_LOAD_IM2COL_MULTICASTES1G_vEEEENS_8epilogue10collective18CollectiveEpilogueINS1L_23Sm100TmaWarpSpecializedILi4ELi2ELi16ELb1ELb0EEEJSM_NSB_IJNSW_ISH_SE_EENSW_ISK_SE_EEEEESN_NSB_IJlNSB_IJSE_llEEESY_EEESN_S1U_NS1L_6fusion15FusionCallbacksIS1P_NS1V_17LinearCombinationISN_fSN_fLNS_15FloatRoundStyleE2EEESM_S1S_JEEENSA_5SM1004TMEM4LOAD26SM100_TMEM_LOAD_16dp256b4xES16_NS17_INS18_ILi2ELi4ELi3EEES1B_NSW_INSB_IJS1C_SK_EEENSB_IJSK_SE_EEEEEEENSA_17SM75_U32x4_LDSM_NENSA_14SM90_TMA_STOREES29_NSA_17SM90_U32x4_STSM_NENSA_39AutoVectorizingCopyWithAssumedAlignmentILi128EEEEEEvvEEEEvNT_6ParamsE,"a",@progbits
	.sectionflags	@""
	.align	4
.nv.constant0._ZN7cutlass13device_kernelINS_4conv6kernel13ConvUniversalINS1_16ConvProblemShapeILNS1_8OperatorE2ELi2EEENS1_10collective14CollectiveConvINS1_47MainloopSm100TmaUmmaWarpSpecializedImplicitGemmILS5_2ELi17ELi2ELi1ELi2EN4cute5tupleIJNSA_1CILi2EEENSC_ILi1EEESE_EEEEENSB_IJNSC_ILi64EEENSB_IJNSC_ILi128EEEEEENSB_IJNSC_ILi32EEEEEEEEENS_6half_tESN_NSA_8TiledMMAINSA_8MMA_AtomIJNSA_20SM100_MMA_F16BF16_SSISN_SN_fLi64ELi128ELNSA_4UMMA5MajorE1ELSS_1ELNSR_7ScaleInE0ELST_0EEEEEENSA_6LayoutINSB_IJSE_SE_SE_EEENSB_IJNSC_ILi0EEESY_SY_EEEEENSB_IJNSA_10UnderscoreES11_S11_EEEEENS7_6detail27Sm100ImplicitGemmTileTraitsINSA_13SM90_TMA_LOADENSA_14ComposedLayoutINSA_7SwizzleILi3ELi4ELi3EEENSA_18smem_ptr_flag_bitsILi16EEENSW_INSB_IJSH_NSC_ILi8EEEEEENSB_IJSE_SH_EEEEEEEvEENS15_INSA_30SM90_TMA_LOAD_IM2COL_MULTICASTES1G_vEEEENS_8epilogue10collective18CollectiveEpilogueINS1L_23Sm100TmaWarpSpecializedILi4ELi2ELi16ELb1ELb0EEEJSM_NSB_IJNSW_ISH_SE_EENSW_ISK_SE_EEEEESN_NSB_IJlNSB_IJSE_llEEESY_EEESN_S1U_NS1L_6fusion15FusionCallbacksIS1P_NS1V_17LinearCombinationISN_fSN_fLNS_15FloatRoundStyleE2EEESM_S1S_JEEENSA_5SM1004TMEM4LOAD26SM100_TMEM_LOAD_16dp256b4xES16_NS17_INS18_ILi2ELi4ELi3EEES1B_NSW_INSB_IJS1C_SK_EEENSB_IJSK_SE_EEEEEEENSA_17SM75_U32x4_LDSM_NENSA_14SM90_TMA_STOREES29_NSA_17SM90_U32x4_STSM_NENSA_39AutoVectorizingCopyWithAssumedAlignmentILi128EEEEEEvvEEEEvNT_6ParamsE:
	.zero		2944


//--------------------- SYMBOLS --------------------------

	.type		.nv.reservedSmem.offset0,@object
	.size		.nv.reservedSmem.offset0,0x4
	.type		.nv.reservedSmem.cap,@object
	.size		.nv.reservedSmem.cap,0x4
	.type		__assertfail,@function
